	.target	sm_90a

	.elftype	@"ET_EXEC"


//--------------------- .note.nv.tkinfo           --------------------------
	.section	.note.nv.tkinfo,"",@"SHT_NOTE"
	.sectionflags	@"SHF_NOTE_NV_TKINFO"
	.tkinfo
        /*0018*/ 	.word	0x00000002
        /*0030*/ 	.string	""
        /*0030*/ 	.string	"ptxas"
        /*0030*/ 	.string	"Cuda compilation tools, release 13.0, V13.0.88"
        /*0030*/ 	.string	"Build cuda_13.0.r13.0/compiler.36424714_0"
        /*0030*/ 	.string	"-arch sm_90a -m 64 "



//--------------------- .note.nv.cuinfo           --------------------------
	.section	.note.nv.cuinfo,"",@"SHT_NOTE"
	.sectionflags	@"SHF_NOTE_NV_CUINFO"
        /*0018*/ 	.short	0x0002
        /*001a*/ 	.short	0x005a
        /*001c*/ 	.short	0x0082
	.zero		2


//--------------------- .nv.info                  --------------------------
	.section	.nv.info,"",@"SHT_CUDA_INFO"
	.align	4


	//----- nvinfo : EIATTR_REGCOUNT
	.align		4
        /*0000*/ 	.byte	0x04, 0x2f
        /*0002*/ 	.short	(.L_1 - .L_0)
	.align		4
.L_0:
        /*0004*/ 	.word	index@(_ZN17fastertransformer22oneShotAllReduceKernelItEEvNS_15AllReduceParamsIT_EE)
        /*0008*/ 	.word	0x0000001d


	//----- nvinfo : EIATTR_FRAME_SIZE
	.align		4
.L_1:
        /*000c*/ 	.byte	0x04, 0x11
        /*000e*/ 	.short	(.L_3 - .L_2)
	.align		4
.L_2:
        /*0010*/ 	.word	index@(_ZN17fastertransformer22oneShotAllReduceKernelItEEvNS_15AllReduceParamsIT_EE)
        /*0014*/ 	.word	0x00000000


	//----- nvinfo : EIATTR_REGCOUNT
	.align		4
.L_3:
        /*0018*/ 	.byte	0x04, 0x2f
        /*001a*/ 	.short	(.L_5 - .L_4)
	.align		4
.L_4:
        /*001c*/ 	.word	index@(_ZN17fastertransformer22twoShotAllReduceKernelItEEvNS_15AllReduceParamsIT_EE)
        /*0020*/ 	.word	0x00000022


	//----- nvinfo : EIATTR_FRAME_SIZE
	.align		4
.L_5:
        /*0024*/ 	.byte	0x04, 0x11
        /*0026*/ 	.short	(.L_7 - .L_6)
	.align		4
.L_6:
        /*0028*/ 	.word	index@(_ZN17fastertransformer22twoShotAllReduceKernelItEEvNS_15AllReduceParamsIT_EE)
        /*002c*/ 	.word	0x00000000


	//----- nvinfo : EIATTR_REGCOUNT
	.align		4
.L_7:
        /*0030*/ 	.byte	0x04, 0x2f
        /*0032*/ 	.short	(.L_9 - .L_8)
	.align		4
.L_8:
        /*0034*/ 	.word	index@(_ZN17fastertransformer22oneShotAllReduceKernelIjEEvNS_15AllReduceParamsIT_EE)
        /*0038*/ 	.word	0x0000001e


	//----- nvinfo : EIATTR_FRAME_SIZE
	.align		4
.L_9:
        /*003c*/ 	.byte	0x04, 0x11
        /*003e*/ 	.short	(.L_11 - .L_10)
	.align		4
.L_10:
        /*0040*/ 	.word	index@(_ZN17fastertransformer22oneShotAllReduceKernelIjEEvNS_15AllReduceParamsIT_EE)
        /*0044*/ 	.word	0x00000000


	//----- nvinfo : EIATTR_REGCOUNT
	.align		4
.L_11:
        /*0048*/ 	.byte	0x04, 0x2f
        /*004a*/ 	.short	(.L_13 - .L_12)
	.align		4
.L_12:
        /*004c*/ 	.word	index@(_ZN17fastertransformer22twoShotAllReduceKernelIjEEvNS_15AllReduceParamsIT_EE)
        /*0050*/ 	.word	0x00000022


	//----- nvinfo : EIATTR_FRAME_SIZE
	.align		4
.L_13:
        /*0054*/ 	.byte	0x04, 0x11
        /*0056*/ 	.short	(.L_15 - .L_14)
	.align		4
.L_14:
        /*0058*/ 	.word	index@(_ZN17fastertransformer22twoShotAllReduceKernelIjEEvNS_15AllReduceParamsIT_EE)
        /*005c*/ 	.word	0x00000000


	//----- nvinfo : EIATTR_MIN_STACK_SIZE
	.align		4
.L_15:
        /*0060*/ 	.byte	0x04, 0x12
        /*0062*/ 	.short	(.L_17 - .L_16)
	.align		4
.L_16:
        /*0064*/ 	.word	index@(_ZN17fastertransformer22twoShotAllReduceKernelIjEEvNS_15AllReduceParamsIT_EE)
        /*0068*/ 	.word	0x00000000


	//----- nvinfo : EIATTR_MIN_STACK_SIZE
	.align		4
.L_17:
        /*006c*/ 	.byte	0x04, 0x12
        /*006e*/ 	.short	(.L_19 - .L_18)
	.align		4
.L_18:
        /*0070*/ 	.word	index@(_ZN17fastertransformer22oneShotAllReduceKernelIjEEvNS_15AllReduceParamsIT_EE)
        /*0074*/ 	.word	0x00000000


	//----- nvinfo : EIATTR_MIN_STACK_SIZE
	.align		4
.L_19:
        /*0078*/ 	.byte	0x04, 0x12
        /*007a*/ 	.short	(.L_21 - .L_20)
	.align		4
.L_20:
        /*007c*/ 	.word	index@(_ZN17fastertransformer22twoShotAllReduceKernelItEEvNS_15AllReduceParamsIT_EE)
        /*0080*/ 	.word	0x00000000


	//----- nvinfo : EIATTR_MIN_STACK_SIZE
	.align		4
.L_21:
        /*0084*/ 	.byte	0x04, 0x12
        /*0086*/ 	.short	(.L_23 - .L_22)
	.align		4
.L_22:
        /*0088*/ 	.word	index@(_ZN17fastertransformer22oneShotAllReduceKernelItEEvNS_15AllReduceParamsIT_EE)
        /*008c*/ 	.word	0x00000000
.L_23:


//--------------------- .nv.compat                --------------------------
	.section	.nv.compat,"",@"SHT_CUDA_COMPAT_INFO"
	.align	4
        /*0000*/ 	.byte	0x02, 0x09, 0x01, 0x00, 0x02, 0x02, 0x01, 0x00, 0x02, 0x05, 0x05, 0x00, 0x03, 0x07, 0x01, 0x01
        /*0010*/ 	.byte	0x02, 0x03, 0x00, 0x00, 0x02, 0x06, 0x01, 0x00, 0x04, 0x0b, 0x08, 0x00, 0x00, 0x00, 0x00, 0x00
        /*0020*/ 	.byte	0x00, 0x00, 0x00, 0x00


//--------------------- .nv.info._ZN17fastertransformer22twoShotAllReduceKernelIjEEvNS_15AllReduceParamsIT_EE --------------------------
	.section	.nv.info._ZN17fastertransformer22twoShotAllReduceKernelIjEEvNS_15AllReduceParamsIT_EE,"",@"SHT_CUDA_INFO"
	.sectionflags	@""
	.align	4


	//----- nvinfo : EIATTR_CUDA_API_VERSION
	.align		4
        /*0000*/ 	.byte	0x04, 0x37
        /*0002*/ 	.short	(.L_25 - .L_24)
.L_24:
        /*0004*/ 	.word	0x00000082


	//----- nvinfo : EIATTR_KPARAM_INFO
	.align		4
.L_25:
        /*0008*/ 	.byte	0x04, 0x17
        /*000a*/ 	.short	(.L_27 - .L_26)
.L_26:
        /*000c*/ 	.word	0x00000000
        /*0010*/ 	.short	0x0000
        /*0012*/ 	.short	0x0000
        /*0014*/ 	.byte	0x00, 0xf0, 0x21, 0x03


	//----- nvinfo : EIATTR_SPARSE_MMA_MASK
	.align		4
.L_27:
        /*0018*/ 	.byte	0x03, 0x50
        /*001a*/ 	.short	0x0000


	//----- nvinfo : EIATTR_MAXREG_COUNT
	.align		4
        /*001c*/ 	.byte	0x03, 0x1b
        /*001e*/ 	.short	0x00ff


	//----- nvinfo : EIATTR_NUM_BARRIERS
	.align		4
        /*0020*/ 	.byte	0x02, 0x4c
        /*0022*/ 	.byte	0x01
	.zero		1


	//----- nvinfo : EIATTR_MERCURY_ISA_VERSION
	.align		4
        /*0024*/ 	.byte	0x03, 0x5f
        /*0026*/ 	.short	0x0101


	//----- nvinfo : EIATTR_EXIT_INSTR_OFFSETS
	.align		4
        /*0028*/ 	.byte	0x04, 0x1c
        /*002a*/ 	.short	(.L_29 - .L_28)


	//   ....[0]....
.L_28:
        /*002c*/ 	.word	0x00000ae0


	//   ....[1]....
        /*0030*/ 	.word	0x00001180


	//----- nvinfo : EIATTR_CRS_STACK_SIZE
	.align		4
.L_29:
        /*0034*/ 	.byte	0x04, 0x1e
        /*0036*/ 	.short	(.L_31 - .L_30)
.L_30:
        /*0038*/ 	.word	0x00000000


	//----- nvinfo : EIATTR_CBANK_PARAM_SIZE
	.align		4
.L_31:
        /*003c*/ 	.byte	0x03, 0x19
        /*003e*/ 	.short	0x00c8


	//----- nvinfo : EIATTR_PARAM_CBANK
	.align		4
        /*0040*/ 	.byte	0x04, 0x0a
        /*0042*/ 	.short	(.L_33 - .L_32)
	.align		4
.L_32:
        /*0044*/ 	.word	index@(.nv.constant0._ZN17fastertransformer22twoShotAllReduceKernelIjEEvNS_15AllReduceParamsIT_EE)
        /*0048*/ 	.short	0x0210
        /*004a*/ 	.short	0x00c8


	//----- nvinfo : EIATTR_SW_WAR
	.align		4
.L_33:
        /*004c*/ 	.byte	0x04, 0x36
        /*004e*/ 	.short	(.L_35 - .L_34)
.L_34:
        /*0050*/ 	.word	0x00000008
.L_35:


//--------------------- .nv.info._ZN17fastertransformer22oneShotAllReduceKernelIjEEvNS_15AllReduceParamsIT_EE --------------------------
	.section	.nv.info._ZN17fastertransformer22oneShotAllReduceKernelIjEEvNS_15AllReduceParamsIT_EE,"",@"SHT_CUDA_INFO"
	.sectionflags	@""
	.align	4


	//----- nvinfo : EIATTR_CUDA_API_VERSION
	.align		4
        /*0000*/ 	.byte	0x04, 0x37
        /*0002*/ 	.short	(.L_37 - .L_36)
.L_36:
        /*0004*/ 	.word	0x00000082


	//----- nvinfo : EIATTR_KPARAM_INFO
	.align		4
.L_37:
        /*0008*/ 	.byte	0x04, 0x17
        /*000a*/ 	.short	(.L_39 - .L_38)
.L_38:
        /*000c*/ 	.word	0x00000000
        /*0010*/ 	.short	0x0000
        /*0012*/ 	.short	0x0000
        /*0014*/ 	.byte	0x00, 0xf0, 0x21, 0x03


	//----- nvinfo : EIATTR_SPARSE_MMA_MASK
	.align		4
.L_39:
        /*0018*/ 	.byte	0x03, 0x50
        /*001a*/ 	.short	0x0000


	//----- nvinfo : EIATTR_MAXREG_COUNT
	.align		4
        /*001c*/ 	.byte	0x03, 0x1b
        /*001e*/ 	.short	0x00ff


	//----- nvinfo : EIATTR_NUM_BARRIERS
	.align		4
        /*0020*/ 	.byte	0x02, 0x4c
        /*0022*/ 	.byte	0x01
	.zero		1


	//----- nvinfo : EIATTR_MERCURY_ISA_VERSION
	.align		4
        /*0024*/ 	.byte	0x03, 0x5f
        /*0026*/ 	.short	0x0101


	//----- nvinfo : EIATTR_EXIT_INSTR_OFFSETS
	.align		4
        /*0028*/ 	.byte	0x04, 0x1c
        /*002a*/ 	.short	(.L_41 - .L_40)


	//   ....[0]....
.L_40:
        /*002c*/ 	.word	0x00000350


	//   ....[1]....
        /*0030*/ 	.word	0x00000970


	//----- nvinfo : EIATTR_CRS_STACK_SIZE
	.align		4
.L_41:
        /*0034*/ 	.byte	0x04, 0x1e
        /*0036*/ 	.short	(.L_43 - .L_42)
.L_42:
        /*0038*/ 	.word	0x00000000


	//----- nvinfo : EIATTR_CBANK_PARAM_SIZE
	.align		4
.L_43:
        /*003c*/ 	.byte	0x03, 0x19
        /*003e*/ 	.short	0x00c8


	//----- nvinfo : EIATTR_PARAM_CBANK
	.align		4
        /*0040*/ 	.byte	0x04, 0x0a
        /*0042*/ 	.short	(.L_45 - .L_44)
	.align		4
.L_44:
        /*0044*/ 	.word	index@(.nv.constant0._ZN17fastertransformer22oneShotAllReduceKernelIjEEvNS_15AllReduceParamsIT_EE)
        /*0048*/ 	.short	0x0210
        /*004a*/ 	.short	0x00c8


	//----- nvinfo : EIATTR_SW_WAR
	.align		4
.L_45:
        /*004c*/ 	.byte	0x04, 0x36
        /*004e*/ 	.short	(.L_47 - .L_46)
.L_46:
        /*0050*/ 	.word	0x00000008
.L_47:


//--------------------- .nv.info._ZN17fastertransformer22twoShotAllReduceKernelItEEvNS_15AllReduceParamsIT_EE --------------------------
	.section	.nv.info._ZN17fastertransformer22twoShotAllReduceKernelItEEvNS_15AllReduceParamsIT_EE,"",@"SHT_CUDA_INFO"
	.sectionflags	@""
	.align	4


	//----- nvinfo : EIATTR_CUDA_API_VERSION
	.align		4
        /*0000*/ 	.byte	0x04, 0x37
        /*0002*/ 	.short	(.L_49 - .L_48)
.L_48:
        /*0004*/ 	.word	0x00000082


	//----- nvinfo : EIATTR_KPARAM_INFO
	.align		4
.L_49:
        /*0008*/ 	.byte	0x04, 0x17
        /*000a*/ 	.short	(.L_51 - .L_50)
.L_50:
        /*000c*/ 	.word	0x00000000
        /*0010*/ 	.short	0x0000
        /*0012*/ 	.short	0x0000
        /*0014*/ 	.byte	0x00, 0xf0, 0x21, 0x03


	//----- nvinfo : EIATTR_SPARSE_MMA_MASK
	.align		4
.L_51:
        /*0018*/ 	.byte	0x03, 0x50
        /*001a*/ 	.short	0x0000


	//----- nvinfo : EIATTR_MAXREG_COUNT
	.align		4
        /*001c*/ 	.byte	0x03, 0x1b
        /*001e*/ 	.short	0x00ff


	//----- nvinfo : EIATTR_NUM_BARRIERS
	.align		4
        /*0020*/ 	.byte	0x02, 0x4c
        /*0022*/ 	.byte	0x01
	.zero		1


	//----- nvinfo : EIATTR_MERCURY_ISA_VERSION
	.align		4
        /*0024*/ 	.byte	0x03, 0x5f
        /*0026*/ 	.short	0x0101


	//----- nvinfo : EIATTR_EXIT_INSTR_OFFSETS
	.align		4
        /*0028*/ 	.byte	0x04, 0x1c
        /*002a*/ 	.short	(.L_53 - .L_52)


	//   ....[0]....
.L_52:
        /*002c*/ 	.word	0x00000b00


	//   ....[1]....
        /*0030*/ 	.word	0x000011b0


	//----- nvinfo : EIATTR_CRS_STACK_SIZE
	.align		4
.L_53:
        /*0034*/ 	.byte	0x04, 0x1e
        /*0036*/ 	.short	(.L_55 - .L_54)
.L_54:
        /*0038*/ 	.word	0x00000000


	//----- nvinfo : EIATTR_CBANK_PARAM_SIZE
	.align		4
.L_55:
        /*003c*/ 	.byte	0x03, 0x19
        /*003e*/ 	.short	0x00c8


	//----- nvinfo : EIATTR_PARAM_CBANK
	.align		4
        /*0040*/ 	.byte	0x04, 0x0a
        /*0042*/ 	.short	(.L_57 - .L_56)
	.align		4
.L_56:
        /*0044*/ 	.word	index@(.nv.constant0._ZN17fastertransformer22twoShotAllReduceKernelItEEvNS_15AllReduceParamsIT_EE)
        /*0048*/ 	.short	0x0210
        /*004a*/ 	.short	0x00c8


	//----- nvinfo : EIATTR_SW_WAR
	.align		4
.L_57:
        /*004c*/ 	.byte	0x04, 0x36
        /*004e*/ 	.short	(.L_59 - .L_58)
.L_58:
        /*0050*/ 	.word	0x00000008
.L_59:


//--------------------- .nv.info._ZN17fastertransformer22oneShotAllReduceKernelItEEvNS_15AllReduceParamsIT_EE --------------------------
	.section	.nv.info._ZN17fastertransformer22oneShotAllReduceKernelItEEvNS_15AllReduceParamsIT_EE,"",@"SHT_CUDA_INFO"
	.sectionflags	@""
	.align	4


	//----- nvinfo : EIATTR_CUDA_API_VERSION
	.align		4
        /*0000*/ 	.byte	0x04, 0x37
        /*0002*/ 	.short	(.L_61 - .L_60)
.L_60:
        /*0004*/ 	.word	0x00000082


	//----- nvinfo : EIATTR_KPARAM_INFO
	.align		4
.L_61:
        /*0008*/ 	.byte	0x04, 0x17
        /*000a*/ 	.short	(.L_63 - .L_62)
.L_62:
        /*000c*/ 	.word	0x00000000
        /*0010*/ 	.short	0x0000
        /*0012*/ 	.short	0x0000
        /*0014*/ 	.byte	0x00, 0xf0, 0x21, 0x03


	//----- nvinfo : EIATTR_SPARSE_MMA_MASK
	.align		4
.L_63:
        /*0018*/ 	.byte	0x03, 0x50
        /*001a*/ 	.short	0x0000


	//----- nvinfo : EIATTR_MAXREG_COUNT
	.align		4
        /*001c*/ 	.byte	0x03, 0x1b
        /*001e*/ 	.short	0x00ff


	//----- nvinfo : EIATTR_NUM_BARRIERS
	.align		4
        /*0020*/ 	.byte	0x02, 0x4c
        /*0022*/ 	.byte	0x01
	.zero		1


	//----- nvinfo : EIATTR_MERCURY_ISA_VERSION
	.align		4
        /*0024*/ 	.byte	0x03, 0x5f
        /*0026*/ 	.short	0x0101


	//----- nvinfo : EIATTR_EXIT_INSTR_OFFSETS
	.align		4
        /*0028*/ 	.byte	0x04, 0x1c
        /*002a*/ 	.short	(.L_65 - .L_64)


	//   ....[0]....
.L_64:
        /*002c*/ 	.word	0x00000340


	//   ....[1]....
        /*0030*/ 	.word	0x00000940


	//----- nvinfo : EIATTR_CRS_STACK_SIZE
	.align		4
.L_65:
        /*0034*/ 	.byte	0x04, 0x1e
        /*0036*/ 	.short	(.L_67 - .L_66)
.L_66:
        /*0038*/ 	.word	0x00000000


	//----- nvinfo : EIATTR_CBANK_PARAM_SIZE
	.align		4
.L_67:
        /*003c*/ 	.byte	0x03, 0x19
        /*003e*/ 	.short	0x00c8


	//----- nvinfo : EIATTR_PARAM_CBANK
	.align		4
        /*0040*/ 	.byte	0x04, 0x0a
        /*0042*/ 	.short	(.L_69 - .L_68)
	.align		4
.L_68:
        /*0044*/ 	.word	index@(.nv.constant0._ZN17fastertransformer22oneShotAllReduceKernelItEEvNS_15AllReduceParamsIT_EE)
        /*0048*/ 	.short	0x0210
        /*004a*/ 	.short	0x00c8


	//----- nvinfo : EIATTR_SW_WAR
	.align		4
.L_69:
        /*004c*/ 	.byte	0x04, 0x36
        /*004e*/ 	.short	(.L_71 - .L_70)
.L_70:
        /*0050*/ 	.word	0x00000008
.L_71:


//--------------------- .nv.callgraph             --------------------------
	.section	.nv.callgraph,"",@"SHT_CUDA_CALLGRAPH"
	.align	4
	.sectionentsize	8
	.align		4
        /*0000*/ 	.word	0x00000000
	.align		4
        /*0004*/ 	.word	0xffffffff
	.align		4
        /*0008*/ 	.word	0x00000000
	.align		4
        /*000c*/ 	.word	0xfffffffe
	.align		4
        /*0010*/ 	.word	0x00000000
	.align		4
        /*0014*/ 	.word	0xfffffffd
	.align		4
        /*0018*/ 	.word	0x00000000
	.align		4
        /*001c*/ 	.word	0xfffffffc


//--------------------- .text._ZN17fastertransformer22twoShotAllReduceKernelIjEEvNS_15AllReduceParamsIT_EE --------------------------
	.section	.text._ZN17fastertransformer22twoShotAllReduceKernelIjEEvNS_15AllReduceParamsIT_EE,"ax",@progbits
	.align	128
.text._ZN17fastertransformer22twoShotAllReduceKernelIjEEvNS_15AllReduceParamsIT_EE:
        .type           _ZN17fastertransformer22twoShotAllReduceKernelIjEEvNS_15AllReduceParamsIT_EE,@function
        .size           _ZN17fastertransformer22twoShotAllReduceKernelIjEEvNS_15AllReduceParamsIT_EE,(.L_x_34 - _ZN17fastertransformer22twoShotAllReduceKernelIjEEvNS_15AllReduceParamsIT_EE)
        .other          _ZN17fastertransformer22twoShotAllReduceKernelIjEEvNS_15AllReduceParamsIT_EE,@"STO_CUDA_ENTRY STV_DEFAULT"
_ZN17fastertransformer22twoShotAllReduceKernelIjEEvNS_15AllReduceParamsIT_EE:
[----:B------:R-:W-:Y:S01]  /*0000*/  LDC R1, c[0x0][0x28] ;  /* 0x00000a00ff017b82 */ /* 0x000fe20000000800 */
[----:B------:R-:W0:Y:S07]  /*0010*/  S2R R9, SR_TID.X ;  /* 0x0000000000097919 */ /* 0x000e2e0000002100 */
[----:B------:R-:W1:Y:S01]  /*0020*/  S2UR UR23, SR_CTAID.X ;  /* 0x00000000001779c3 */ /* 0x000e620000002500 */
[----:B------:R-:W-:Y:S01]  /*0030*/  ULDC.64 UR6, c[0x0][0x210] ;  /* 0x0000840000067ab9 */ /* 0x000fe20000000a00 */
[----:B------:R-:W-:-:S06]  /*0040*/  ULDC.64 UR20, c[0x0][0x208] ;  /* 0x0000820000147ab9 */ /* 0x000fcc0000000a00 */
[----:B------:R-:W2:Y:S01]  /*0050*/  LDC.64 R6, c[0x0][0x220] ;  /* 0x00008800ff067b82 */ /* 0x000ea20000000a00 */
[----:B-1----:R-:W-:Y:S01]  /*0060*/  USHF.R.S32.HI UR4, URZ, 0x1f, UR23 ;  /* 0x0000001f3f047899 */ /* 0x002fe20008011417 */
[C---:B0-----:R-:W-:Y:S01]  /*0070*/  IMAD.SHL.U32 R2, R9.reuse, 0x4, RZ ;  /* 0x0000000409027824 */ /* 0x041fe200078e00ff */
[----:B------:R-:W-:-:S04]  /*0080*/  ISETP.GT.AND P2, PT, R9, 0x7, PT ;  /* 0x000000070900780c */ /* 0x000fc80003f44270 */
[C---:B--2---:R-:W-:Y:S01]  /*0090*/  IMAD R0, R6.reuse, UR4, RZ ;  /* 0x0000000406007c24 */ /* 0x044fe2000f8e02ff */
[----:B------:R-:W-:Y:S01]  /*00a0*/  ULDC.64 UR4, c[0x0][0x228] ;  /* 0x00008a0000047ab9 */ /* 0x000fe20000000a00 */
[----:B------:R-:W-:Y:S02]  /*00b0*/  SHF.R.S32.HI R3, RZ, 0x1f, R2 ;  /* 0x0000001fff037819 */ /* 0x000fe40000011402 */
[----:B------:R-:W-:Y:S02]  /*00c0*/  IMAD R5, R7, UR23, R0 ;  /* 0x0000001707057c24 */ /* 0x000fe4000f8e0200 */
[----:B------:R-:W-:-:S03]  /*00d0*/  IMAD.WIDE.U32 R2, R6, UR23, R2 ;  /* 0x0000001706027c25 */ /* 0x000fc6000f8e0002 */
[----:B------:R-:W-:Y:S01]  /*00e0*/  IADD3 R20, P0, R2, UR4, RZ ;  /* 0x0000000402147c10 */ /* 0x000fe2000ff1e0ff */
[----:B------:R-:W-:Y:S02]  /*00f0*/  ULDC UR4, c[0x0][0x238] ;  /* 0x00008e0000047ab9 */ /* 0x000fe40000000800 */
[----:B------:R-:W-:Y:S01]  /*0100*/  USHF.L.U32 UR18, UR4, 0x3, URZ ;  /* 0x0000000304127899 */ /* 0x000fe2000800063f */
[----:B------:R-:W-:Y:S01]  /*0110*/  IADD3.X R3, R3, UR5, R5, P0, !PT ;  /* 0x0000000503037c10 */ /* 0x000fe200087fe405 */
[----:B------:R-:W-:Y:S01]  /*0120*/  UMOV UR5, 0x40 ;  /* 0x0000004000057882 */ /* 0x000fe20000000000 */
[----:B------:R-:W-:Y:S02]  /*0130*/  IADD3 R0, P0, R20, R6, RZ ;  /* 0x0000000614007210 */ /* 0x000fe40007f1e0ff */
[----:B------:R-:W-:Y:S01]  /*0140*/  LEA R8, R9, UR5, 0x3 ;  /* 0x0000000509087c11 */ /* 0x000fe2000f8e18ff */
[----:B------:R-:W-:Y:S02]  /*0150*/  ULDC UR5, c[0x0][0x248] ;  /* 0x0000920000057ab9 */ /* 0x000fe40000000800 */
[----:B------:R-:W-:Y:S01]  /*0160*/  IMAD.X R2, R3, 0x1, R7, P0 ;  /* 0x0000000103027824 */ /* 0x000fe200000e0607 */
[----:B------:R-:W-:-:S04]  /*0170*/  ISETP.LT.U32.AND P0, PT, R0, UR6, PT ;  /* 0x0000000600007c0c */ /* 0x000fc8000bf01070 */
[----:B------:R-:W-:-:S04]  /*0180*/  ISETP.LT.U32.AND.EX P0, PT, R2, UR7, PT, P0 ;  /* 0x0000000702007c0c */ /* 0x000fc8000bf01100 */
[----:B------:R-:W-:Y:S02]  /*0190*/  SEL R0, R0, UR6, P0 ;  /* 0x0000000600007c07 */ /* 0x000fe40008000000 */
[----:B------:R-:W-:Y:S01]  /*01a0*/  SEL R2, R2, UR7, P0 ;  /* 0x0000000702027c07 */ /* 0x000fe20008000000 */
[----:B------:R-:W-:Y:S06]  /*01b0*/  @P2 BRA `(.L_x_0) ;  /* 0x0000000000442947 */ /* 0x000fec0003800000 */
[----:B------:R-:W-:Y:S01]  /*01c0*/  ISETP.NE.AND P0, PT, RZ, UR23, PT ;  /* 0x00000017ff007c0c */ /* 0x000fe2000bf05270 */
[----:B------:R-:W-:Y:S02]  /*01d0*/  ULDC.64 UR6, c[0x0][UR18+0x250] ;  /* 0x0000940012067abb */ /* 0x000fe40008000a00 */
[----:B------:R-:W-:Y:S02]  /*01e0*/  IMAD.U32 R6, RZ, RZ, UR6 ;  /* 0x00000006ff067e24 */ /* 0x000fe4000f8e00ff */
[----:B------:R-:W-:-:S08]  /*01f0*/  IMAD.U32 R7, RZ, RZ, UR7 ;  /* 0x00000007ff077e24 */ /* 0x000fd0000f8e00ff */
[----:B------:R-:W-:Y:S05]  /*0200*/  @P0 BRA `(.L_x_1) ;  /* 0x00000000001c0947 */ /* 0x000fea0003800000 */
[----:B------:R-:W0:Y:S01]  /*0210*/  LDC.64 R4, c[0x0][R8+0x210] ;  /* 0x0000840008047b82 */ /* 0x000e220000000a00 */
[----:B------:R-:W-:-:S07]  /*0220*/  IMAD.U32 R15, RZ, RZ, UR4 ;  /* 0x00000004ff0f7e24 */ /* 0x000fce000f8e00ff */
[----:B------:R-:W1:Y:S08]  /*0230*/  LDC R11, c[0x0][0x23c] ;  /* 0x00008f00ff0b7b82 */ /* 0x000e700000000800 */
[----:B------:R-:W2:Y:S01]  /*0240*/  LDC R13, c[0x0][0x248] ;  /* 0x00009200ff0d7b82 */ /* 0x000ea20000000800 */
[----:B0-----:R-:W-:-:S04]  /*0250*/  LEA R4, P0, R15, R4, 0x2 ;  /* 0x000000040f047211 */ /* 0x001fc800078010ff */
[----:B-1----:R-:W-:-:S05]  /*0260*/  LEA.HI.X R5, R15, R5, R11, 0x2, P0 ;  /* 0x000000050f057211 */ /* 0x002fca00000f140b */
[----:B--2---:R0:W-:Y:S04]  /*0270*/  STG.E desc[UR20][R4.64], R13 ;  /* 0x0000000d04007986 */ /* 0x0041e8000c101914 */
.L_x_1:
[----:B0-----:R-:W-:-:S07]  /*0280*/  IMAD.WIDE R4, R9, 0x4, R6 ;  /* 0x0000000409047825 */ /* 0x001fce00078e0206 */
.L_x_2:
[----:B------:R-:W2:Y:S01]  /*0290*/  LDG.E.STRONG.SYS R6, desc[UR20][R4.64] ;  /* 0x0000001404067981 */ /* 0x000ea2000c1f5900 */
[----:B------:R-:W-:Y:S05]  /*02a0*/  YIELD ;  /* 0x0000000000007946 */ /* 0x000fea0003800000 */
[----:B--2---:R-:W-:-:S13]  /*02b0*/  ISETP.GE.U32.AND P0, PT, R6, UR5, PT ;  /* 0x0000000506007c0c */ /* 0x004fda000bf06070 */
[----:B------:R-:W-:Y:S05]  /*02c0*/  @!P0 BRA `(.L_x_2) ;  /* 0xfffffffc00f08947 */ /* 0x000fea000383ffff */
.L_x_0:
[----:B------:R-:W-:Y:S05]  /*02d0*/  WARPSYNC.ALL ;  /* 0x0000000000007948 */ /* 0x000fea0003800000 */
[----:B------:R-:W-:Y:S01]  /*02e0*/  UIADD3 UR6, UR18, 0x8, URZ ;  /* 0x0000000812067890 */ /* 0x000fe2000fffe03f */
[----:B------:R-:W-:Y:S01]  /*02f0*/  ISETP.GE.U32.AND P0, PT, R20, R0, PT ;  /* 0x000000001400720c */ /* 0x000fe20003f06070 */
[----:B------:R-:W-:Y:S01]  /*0300*/  UIADD3 UR8, UR18, 0x10, URZ ;  /* 0x0000001012087890 */ /* 0x000fe2000fffe03f */
[----:B------:R-:W-:Y:S01]  /*0310*/  BAR.SYNC.DEFER_BLOCKING 0x0 ;  /* 0x0000000000007b1d */ /* 0x000fe20000010000 */
[----:B------:R-:W-:Y:S01]  /*0320*/  UIADD3 UR10, UR18, 0x18, URZ ;  /* 0x00000018120a7890 */ /* 0x000fe2000fffe03f */
[----:B------:R-:W-:Y:S01]  /*0330*/  ISETP.GE.U32.AND.EX P0, PT, R3, R2, PT, P0 ;  /* 0x000000020300720c */ /* 0x000fe20003f06100 */
[----:B------:R-:W-:-:S02]  /*0340*/  UIADD3 UR12, UR18, 0x20, URZ ;  /* 0x00000020120c7890 */ /* 0x000fc4000fffe03f */
[----:B------:R-:W-:Y:S01]  /*0350*/  UIADD3 UR14, UR18, 0x28, URZ ;  /* 0x00000028120e7890 */ /* 0x000fe2000fffe03f */
[----:B------:R-:W-:Y:S01]  /*0360*/  BSSY B0, `(.L_x_3) ;  /* 0x0000058000007945 */ /* 0x000fe20003800000 */
[----:B------:R-:W-:Y:S02]  /*0370*/  UIADD3 UR16, UR18, 0x30, URZ ;  /* 0x0000003012107890 */ /* 0x000fe4000fffe03f */
[----:B------:R-:W-:Y:S02]  /*0380*/  USHF.L.U32 UR4, UR4, 0x3, URZ ;  /* 0x0000000304047899 */ /* 0x000fe4000800063f */
[----:B------:R-:W-:Y:S02]  /*0390*/  UIADD3 UR18, UR18, 0x38, URZ ;  /* 0x0000003812127890 */ /* 0x000fe4000fffe03f */
[----:B------:R-:W-:Y:S02]  /*03a0*/  ULOP3.LUT UR4, UR4, 0x38, URZ, 0xc0, !UPT ;  /* 0x0000003804047892 */ /* 0x000fe4000f8ec03f */
[----:B------:R-:W-:-:S02]  /*03b0*/  ULOP3.LUT UR6, UR6, 0x38, URZ, 0xc0, !UPT ;  /* 0x0000003806067892 */ /* 0x000fc4000f8ec03f */
[----:B------:R-:W-:Y:S02]  /*03c0*/  ULOP3.LUT UR8, UR8, 0x38, URZ, 0xc0, !UPT ;  /* 0x0000003808087892 */ /* 0x000fe4000f8ec03f */
[----:B------:R-:W-:Y:S02]  /*03d0*/  ULOP3.LUT UR10, UR10, 0x38, URZ, 0xc0, !UPT ;  /* 0x000000380a0a7892 */ /* 0x000fe4000f8ec03f */
[----:B------:R-:W-:Y:S02]  /*03e0*/  ULOP3.LUT UR12, UR12, 0x38, URZ, 0xc0, !UPT ;  /* 0x000000380c0c7892 */ /* 0x000fe4000f8ec03f */
[----:B------:R-:W-:Y:S02]  /*03f0*/  ULOP3.LUT UR14, UR14, 0x38, URZ, 0xc0, !UPT ;  /* 0x000000380e0e7892 */ /* 0x000fe4000f8ec03f */
[----:B------:R-:W-:Y:S02]  /*0400*/  ULOP3.LUT UR16, UR16, 0x38, URZ, 0xc0, !UPT ;  /* 0x0000003810107892 */ /* 0x000fe4000f8ec03f */
[----:B------:R-:W-:Y:S01]  /*0410*/  ULOP3.LUT UR18, UR18, 0x38, URZ, 0xc0, !UPT ;  /* 0x0000003812127892 */ /* 0x000fe2000f8ec03f */
[----:B------:R-:W-:Y:S01]  /*0420*/  ULDC.64 UR4, c[0x0][UR4+0x290] ;  /* 0x0000a40004047abb */ /* 0x000fe20008000a00 */
[----:B------:R-:W-:Y:S01]  /*0430*/  ULDC.64 UR6, c[0x0][UR6+0x290] ;  /* 0x0000a40006067abb */ /* 0x000fe20008000a00 */
[----:B------:R-:W-:Y:S01]  /*0440*/  ULDC.64 UR8, c[0x0][UR8+0x290] ;  /* 0x0000a40008087abb */ /* 0x000fe20008000a00 */
[----:B------:R-:W-:-:S02]  /*0450*/  ULDC.64 UR10, c[0x0][UR10+0x290] ;  /* 0x0000a4000a0a7abb */ /* 0x000fc40008000a00 */
[----:B------:R-:W-:Y:S02]  /*0460*/  ULDC.64 UR12, c[0x0][UR12+0x290] ;  /* 0x0000a4000c0c7abb */ /* 0x000fe40008000a00 */
[----:B------:R-:W-:Y:S02]  /*0470*/  ULDC.64 UR14, c[0x0][UR14+0x290] ;  /* 0x0000a4000e0e7abb */ /* 0x000fe40008000a00 */
[----:B------:R-:W-:Y:S02]  /*0480*/  ULDC.64 UR16, c[0x0][UR16+0x290] ;  /* 0x0000a40010107abb */ /* 0x000fe40008000a00 */
[----:B------:R-:W-:Y:S01]  /*0490*/  ULDC.64 UR18, c[0x0][UR18+0x290] ;  /* 0x0000a40012127abb */ /* 0x000fe20008000a00 */
[----:B------:R-:W-:Y:S05]  /*04a0*/  @P0 BRA `(.L_x_4) ;  /* 0x00000004000c0947 */ /* 0x000fea0003800000 */
[----:B------:R-:W0:Y:S01]  /*04b0*/  LDC R23, c[0x0][RZ] ;  /* 0x00000000ff177b82 */ /* 0x000e220000000800 */
[----:B------:R-:W-:Y:S02]  /*04c0*/  IMAD.MOV.U32 R22, RZ, RZ, R20 ;  /* 0x000000ffff167224 */ /* 0x000fe400078e0014 */
[----:B------:R-:W-:-:S07]  /*04d0*/  IMAD.MOV.U32 R21, RZ, RZ, R3 ;  /* 0x000000ffff157224 */ /* 0x000fce00078e0003 */
.L_x_5:
[C---:B------:R-:W-:Y:S01]  /*04e0*/  IMAD.SHL.U32 R30, R22.reuse, 0x4, RZ ;  /* 0x00000004161e7824 */ /* 0x040fe200078e00ff */
[----:B------:R-:W-:-:S04]  /*04f0*/  SHF.L.U64.HI R24, R22, 0x2, R21 ;  /* 0x0000000216187819 */ /* 0x000fc80000010215 */
[C---:B-1----:R-:W-:Y:S02]  /*0500*/  IADD3 R28, P1, R30.reuse, UR4, RZ ;  /* 0x000000041e1c7c10 */ /* 0x042fe4000ff3e0ff */
[----:B------:R-:W-:Y:S02]  /*0510*/  IADD3 R8, P3, R30, UR6, RZ ;  /* 0x000000061e087c10 */ /* 0x000fe4000ff7e0ff */
[C---:B------:R-:W-:Y:S02]  /*0520*/  IADD3.X R29, R24.reuse, UR5, RZ, P1, !PT ;  /* 0x00000005181d7c10 */ /* 0x040fe40008ffe4ff */
[----:B------:R-:W-:Y:S02]  /*0530*/  IADD3.X R9, R24, UR7, RZ, P3, !PT ;  /* 0x0000000718097c10 */ /* 0x000fe40009ffe4ff */
[C---:B------:R-:W-:Y:S01]  /*0540*/  IADD3 R12, P1, R30.reuse, UR8, RZ ;  /* 0x000000081e0c7c10 */ /* 0x040fe2000ff3e0ff */
[----:B------:R-:W2:Y:S01]  /*0550*/  LDG.E.128 R4, desc[UR20][R28.64] ;  /* 0x000000141c047981 */ /* 0x000ea2000c1e1d00 */
[----:B------:R-:W-:-:S02]  /*0560*/  IADD3 R16, P3, R30, UR10, RZ ;  /* 0x0000000a1e107c10 */ /* 0x000fc4000ff7e0ff */
[C---:B------:R-:W-:Y:S01]  /*0570*/  IADD3.X R13, R24.reuse, UR9, RZ, P1, !PT ;  /* 0x00000009180d7c10 */ /* 0x040fe20008ffe4ff */
[----:B------:R-:W3:Y:S01]  /*0580*/  LDG.E.128 R8, desc[UR20][R8.64] ;  /* 0x0000001408087981 */ /* 0x000ee2000c1e1d00 */
[----:B------:R-:W-:-:S04]  /*0590*/  IADD3.X R17, R24, UR11, RZ, P3, !PT ;  /* 0x0000000b18117c10 */ /* 0x000fc80009ffe4ff */
[----:B------:R-:W4:Y:S04]  /*05a0*/  LDG.E.128 R12, desc[UR20][R12.64] ;  /* 0x000000140c0c7981 */ /* 0x000f28000c1e1d00 */
[----:B------:R-:W5:Y:S01]  /*05b0*/  LDG.E.128 R16, desc[UR20][R16.64] ;  /* 0x0000001410107981 */ /* 0x000f62000c1e1d00 */
[----:B--2---:R-:W-:Y:S01]  /*05c0*/  FADD R25, RZ, R4 ;  /* 0x00000004ff197221 */ /* 0x004fe20000000000 */
[----:B------:R-:W-:Y:S01]  /*05d0*/  FADD R4, RZ, R5 ;  /* 0x00000005ff047221 */ /* 0x000fe20000000000 */
[----:B------:R-:W-:Y:S01]  /*05e0*/  FADD R5, RZ, R6 ;  /* 0x00000006ff057221 */ /* 0x000fe20000000000 */
[----:B------:R-:W-:Y:S01]  /*05f0*/  FADD R6, RZ, R7 ;  /* 0x00000007ff067221 */ /* 0x000fe20000000000 */
[----:B---3--:R-:W-:Y:S01]  /*0600*/  FADD R25, R8, R25 ;  /* 0x0000001908197221 */ /* 0x008fe20000000000 */
[----:B------:R-:W-:Y:S01]  /*0610*/  FADD R4, R9, R4 ;  /* 0x0000000409047221 */ /* 0x000fe20000000000 */
[----:B------:R-:W-:Y:S01]  /*0620*/  FADD R5, R10, R5 ;  /* 0x000000050a057221 */ /* 0x000fe20000000000 */
[----:B------:R-:W-:Y:S01]  /*0630*/  FADD R6, R11, R6 ;  /* 0x000000060b067221 */ /* 0x000fe20000000000 */
[----:B------:R-:W-:Y:S01]  /*0640*/  IADD3 R8, P1, R30, UR14, RZ ;  /* 0x0000000e1e087c10 */ /* 0x000fe2000ff3e0ff */
[----:B----4-:R-:W-:Y:S01]  /*0650*/  FADD R26, R13, R4 ;  /* 0x000000040d1a7221 */ /* 0x010fe20000000000 */
[----:B------:R-:W-:Y:S01]  /*0660*/  FADD R5, R14, R5 ;  /* 0x000000050e057221 */ /* 0x000fe20000000000 */
[----:B------:R-:W-:Y:S01]  /*0670*/  IADD3 R4, P3, R30, UR12, RZ ;  /* 0x0000000c1e047c10 */ /* 0x000fe2000ff7e0ff */
[----:B------:R-:W-:Y:S01]  /*0680*/  FADD R6, R15, R6 ;  /* 0x000000060f067221 */ /* 0x000fe20000000000 */
[----:B------:R-:W-:Y:S01]  /*0690*/  FADD R25, R12, R25 ;  /* 0x000000190c197221 */ /* 0x000fe20000000000 */
[----:B-----5:R-:W-:Y:S01]  /*06a0*/  FADD R27, R18, R5 ;  /* 0x00000005121b7221 */ /* 0x020fe20000000000 */
[----:B------:R-:W-:Y:S01]  /*06b0*/  IADD3.X R5, R24, UR13, RZ, P3, !PT ;  /* 0x0000000d18057c10 */ /* 0x000fe20009ffe4ff */
[----:B------:R-:W-:Y:S01]  /*06c0*/  FADD R31, R19, R6 ;  /* 0x00000006131f7221 */ /* 0x000fe20000000000 */
[----:B------:R-:W-:Y:S01]  /*06d0*/  IADD3 R12, P3, R30, UR16, RZ ;  /* 0x000000101e0c7c10 */ /* 0x000fe2000ff7e0ff */
[----:B------:R-:W-:Y:S01]  /*06e0*/  FADD R25, R16, R25 ;  /* 0x0000001910197221 */ /* 0x000fe20000000000 */
[----:B------:R-:W-:Y:S01]  /*06f0*/  IADD3.X R9, R24, UR15, RZ, P1, !PT ;  /* 0x0000000f18097c10 */ /* 0x000fe20008ffe4ff */
[----:B------:R-:W-:Y:S01]  /*0700*/  FADD R26, R17, R26 ;  /* 0x0000001a111a7221 */ /* 0x000fe20000000000 */
[----:B------:R-:W2:Y:S01]  /*0710*/  LDG.E.128 R4, desc[UR20][R4.64] ;  /* 0x0000001404047981 */ /* 0x000ea2000c1e1d00 */
[----:B------:R-:W-:-:S02]  /*0720*/  IADD3 R16, P4, R30, UR18, RZ ;  /* 0x000000121e107c10 */ /* 0x000fc4000ff9e0ff */
[C---:B------:R-:W-:Y:S01]  /*0730*/  IADD3.X R13, R24.reuse, UR17, RZ, P3, !PT ;  /* 0x00000011180d7c10 */ /* 0x040fe20009ffe4ff */
[----:B------:R-:W3:Y:S01]  /*0740*/  LDG.E.128 R8, desc[UR20][R8.64] ;  /* 0x0000001408087981 */ /* 0x000ee2000c1e1d00 */
[----:B------:R-:W-:-:S04]  /*0750*/  IADD3.X R17, R24, UR19, RZ, P4, !PT ;  /* 0x0000001318117c10 */ /* 0x000fc8000a7fe4ff */
[----:B------:R-:W4:Y:S04]  /*0760*/  LDG.E.128 R12, desc[UR20][R12.64] ;  /* 0x000000140c0c7981 */ /* 0x000f28000c1e1d00 */
[----:B------:R-:W5:Y:S01]  /*0770*/  LDG.E.128 R16, desc[UR20][R16.64] ;  /* 0x0000001410107981 */ /* 0x000f62000c1e1d00 */
[----:B0-----:R-:W-:-:S05]  /*0780*/  LEA R22, P1, R23, R22, 0x2 ;  /* 0x0000001617167211 */ /* 0x001fca00078210ff */
[----:B------:R-:W-:Y:S01]  /*0790*/  IMAD.X R21, RZ, RZ, R21, P1 ;  /* 0x000000ffff157224 */ /* 0x000fe200008e0615 */
[----:B------:R-:W-:-:S04]  /*07a0*/  ISETP.GE.U32.AND P1, PT, R22, R0, PT ;  /* 0x000000001600720c */ /* 0x000fc80003f26070 */
[----:B------:R-:W-:Y:S01]  /*07b0*/  ISETP.GE.U32.AND.EX P1, PT, R21, R2, PT, P1 ;  /* 0x000000021500720c */ /* 0x000fe20003f26110 */
[----:B--2---:R-:W-:Y:S01]  /*07c0*/  FADD R27, R6, R27 ;  /* 0x0000001b061b7221 */ /* 0x004fe20000000000 */
[----:B------:R-:W-:Y:S01]  /*07d0*/  FADD R25, R4, R25 ;  /* 0x0000001904197221 */ /* 0x000fe20000000000 */
[----:B------:R-:W-:Y:S01]  /*07e0*/  FADD R26, R5, R26 ;  /* 0x0000001a051a7221 */ /* 0x000fe20000000000 */
[----:B------:R-:W-:Y:S01]  /*07f0*/  FADD R6, R7, R31 ;  /* 0x0000001f07067221 */ /* 0x000fe20000000000 */
[----:B---3--:R-:W-:Y:S01]  /*0800*/  FADD R27, R10, R27 ;  /* 0x0000001b0a1b7221 */ /* 0x008fe20000000000 */
[----:B------:R-:W-:Y:S01]  /*0810*/  FADD R25, R8, R25 ;  /* 0x0000001908197221 */ /* 0x000fe20000000000 */
[----:B------:R-:W-:Y:S01]  /*0820*/  FADD R26, R9, R26 ;  /* 0x0000001a091a7221 */ /* 0x000fe20000000000 */
[----:B------:R-:W-:Y:S02]  /*0830*/  FADD R6, R11, R6 ;  /* 0x000000060b067221 */ /* 0x000fe40000000000 */
[----:B----4-:R-:W-:Y:S01]  /*0840*/  FADD R25, R12, R25 ;  /* 0x000000190c197221 */ /* 0x010fe20000000000 */
[----:B------:R-:W-:Y:S01]  /*0850*/  FADD R26, R13, R26 ;  /* 0x0000001a0d1a7221 */ /* 0x000fe20000000000 */
[----:B------:R-:W-:Y:S01]  /*0860*/  FADD R27, R14, R27 ;  /* 0x0000001b0e1b7221 */ /* 0x000fe20000000000 */
[----:B------:R-:W-:Y:S01]  /*0870*/  FADD R6, R15, R6 ;  /* 0x000000060f067221 */ /* 0x000fe20000000000 */
[----:B-----5:R-:W-:Y:S01]  /*0880*/  FADD R16, R16, R25 ;  /* 0x0000001910107221 */ /* 0x020fe20000000000 */
[----:B------:R-:W-:Y:S01]  /*0890*/  FADD R17, R17, R26 ;  /* 0x0000001a11117221 */ /* 0x000fe20000000000 */
[----:B------:R-:W-:Y:S01]  /*08a0*/  FADD R18, R18, R27 ;  /* 0x0000001b12127221 */ /* 0x000fe20000000000 */
[----:B------:R-:W-:-:S05]  /*08b0*/  FADD R19, R19, R6 ;  /* 0x0000000613137221 */ /* 0x000fca0000000000 */
[----:B------:R1:W-:Y:S01]  /*08c0*/  STG.E.128 desc[UR20][R28.64], R16 ;  /* 0x000000101c007986 */ /* 0x0003e2000c101d14 */
[----:B------:R-:W-:Y:S05]  /*08d0*/  @!P1 BRA `(.L_x_5) ;  /* 0xfffffffc00009947 */ /* 0x000fea000383ffff */
.L_x_4:
[----:B------:R-:W-:Y:S05]  /*08e0*/  BSYNC B0 ;  /* 0x0000000000007941 */ /* 0x000fea0003800000 */
.L_x_3:
[----:B-1----:R-:W0:Y:S08]  /*08f0*/  LDC R19, c[0x0][0x238] ;  /* 0x00008e00ff137b82 */ /* 0x002e300000000800 */
[----:B------:R-:W-:Y:S06]  /*0900*/  BAR.SYNC.DEFER_BLOCKING 0x0 ;  /* 0x0000000000007b1d */ /* 0x000fec0000010000 */
[----:B------:R-:W-:Y:S05]  /*0910*/  @P2 BRA `(.L_x_6) ;  /* 0x0000000000682947 */ /* 0x000fea0003800000 */
[----:B------:R-:W1:Y:S01]  /*0920*/  S2R R10, SR_TID.X ;  /* 0x00000000000a7919 */ /* 0x000e620000002100 */
[----:B------:R-:W-:Y:S01]  /*0930*/  UMOV UR22, 0x40 ;  /* 0x0000004000167882 */ /* 0x000fe20000000000 */
[----:B------:R-:W2:Y:S01]  /*0940*/  LDC R8, c[0x0][0x23c] ;  /* 0x00008f00ff087b82 */ /* 0x000ea20000000800 */
[----:B0-----:R-:W-:-:S07]  /*0950*/  IMAD.SHL.U32 R13, R19, 0x8, RZ ;  /* 0x00000008130d7824 */ /* 0x001fce00078e00ff */
[----:B------:R-:W0:Y:S08]  /*0960*/  LDC R11, c[0x0][0x248] ;  /* 0x00009200ff0b7b82 */ /* 0x000e300000000800 */
[----:B------:R-:W3:Y:S01]  /*0970*/  LDC.64 R4, c[0x0][R13+0x250] ;  /* 0x000094000d047b82 */ /* 0x000ee20000000a00 */
[----:B-1----:R-:W-:Y:S01]  /*0980*/  LEA R12, R10, UR22, 0x3 ;  /* 0x000000160a0c7c11 */ /* 0x002fe2000f8e18ff */
[----:B------:R-:W-:-:S06]  /*0990*/  ULEA UR22, UR23, 0x8, 0x3 ;  /* 0x0000000817167891 */ /* 0x000fcc000f8e183f */
[----:B------:R-:W1:Y:S01]  /*09a0*/  LDC.64 R6, c[0x0][R12+0x210] ;  /* 0x000084000c067b82 */ /* 0x000e620000000a00 */
[----:B------:R-:W-:-:S05]  /*09b0*/  IADD3 R9, P1, R19, UR22, RZ ;  /* 0x0000001613097c10 */ /* 0x000fca000ff3e0ff */
[----:B--2---:R-:W-:Y:S01]  /*09c0*/  IMAD.X R8, RZ, RZ, R8, P1 ;  /* 0x000000ffff087224 */ /* 0x004fe200008e0608 */
[----:B-1----:R-:W-:-:S04]  /*09d0*/  LEA R6, P1, R9, R6, 0x2 ;  /* 0x0000000609067211 */ /* 0x002fc800078210ff */
[----:B------:R-:W-:Y:S02]  /*09e0*/  LEA.HI.X R7, R9, R7, R8, 0x2, P1 ;  /* 0x0000000709077211 */ /* 0x000fe400008f1408 */
[----:B------:R-:W-:Y:S01]  /*09f0*/  IADD3 R9, P1, R10, UR22, RZ ;  /* 0x000000160a097c10 */ /* 0x000fe2000ff3e0ff */
[----:B------:R-:W-:Y:S06]  /*0a00*/  MEMBAR.ALL.SYS ;  /* 0x0000000000007992 */ /* 0x000fec000000b000 */
[----:B------:R-:W-:-:S00]  /*0a10*/  ERRBAR ;  /* 0x00000000000079ab */ /* 0x000fc00000000000 */
[----:B------:R-:W-:Y:S06]  /*0a20*/  CGAERRBAR ;  /* 0x00000000000075ab */ /* 0x000fec0000000000 */
[----:B0-----:R0:W-:Y:S01]  /*0a30*/  STG.E.STRONG.SYS desc[UR20][R6.64], R11 ;  /* 0x0000000b06007986 */ /* 0x0011e2000c115914 */
[----:B---3--:R-:W-:Y:S02]  /*0a40*/  LEA R4, P2, R9, R4, 0x2 ;  /* 0x0000000409047211 */ /* 0x008fe400078410ff */
[----:B------:R-:W-:-:S04]  /*0a50*/  LEA.HI.X.SX32 R8, R10, RZ, 0x1, P1 ;  /* 0x000000ff0a087211 */ /* 0x000fc800008f0eff */
[----:B------:R-:W-:-:S07]  /*0a60*/  LEA.HI.X R5, R9, R5, R8, 0x2, P2 ;  /* 0x0000000509057211 */ /* 0x000fce00010f1408 */
.L_x_7:
[----:B0-----:R-:W2:Y:S04]  /*0a70*/  LDG.E.STRONG.SYS R6, desc[UR20][R4.64] ;  /* 0x0000001404067981 */ /* 0x001ea8000c1f5900 */
[----:B--2---:R-:W-:Y:S01]  /*0a80*/  CCTL.IVALL ;  /* 0x00000000ff00798f */ /* 0x004fe20002000000 */
[----:B------:R-:W-:Y:S05]  /*0a90*/  YIELD ;  /* 0x0000000000007946 */ /* 0x000fea0003800000 */
[----:B------:R-:W-:-:S13]  /*0aa0*/  ISETP.NE.AND P1, PT, R6, R11, PT ;  /* 0x0000000b0600720c */ /* 0x000fda0003f25270 */
[----:B------:R-:W-:Y:S05]  /*0ab0*/  @P1 BRA `(.L_x_7) ;  /* 0xfffffffc00ec1947 */ /* 0x000fea000383ffff */
.L_x_6:
[----:B------:R-:W-:Y:S05]  /*0ac0*/  WARPSYNC.ALL ;  /* 0x0000000000007948 */ /* 0x000fea0003800000 */
[----:B------:R-:W-:Y:S06]  /*0ad0*/  BAR.SYNC.DEFER_BLOCKING 0x0 ;  /* 0x0000000000007b1d */ /* 0x000fec0000010000 */
[----:B------:R-:W-:Y:S05]  /*0ae0*/  @P0 EXIT ;  /* 0x000000000000094d */ /* 0x000fea0003800000 */
[----:B------:R-:W1:Y:S01]  /*0af0*/  LDC R21, c[0x0][RZ] ;  /* 0x00000000ff157b82 */ /* 0x000e620000000800 */
[C---:B0-----:R-:W-:Y:S01]  /*0b00*/  VIADD R14, R19.reuse, 0x1 ;  /* 0x00000001130e7836 */ /* 0x041fe20000000000 */
[C---:B------:R-:W-:Y:S01]  /*0b10*/  LOP3.LUT R4, R19.reuse, 0x7, RZ, 0xc0, !PT ;  /* 0x0000000713047812 */ /* 0x040fe200078ec0ff */
[C---:B------:R-:W-:Y:S01]  /*0b20*/  VIADD R6, R19.reuse, 0x2 ;  /* 0x0000000213067836 */ /* 0x040fe20000000000 */
[----:B------:R-:W-:Y:S01]  /*0b30*/  BSSY B0, `(.L_x_8) ;  /* 0x0000064000007945 */ /* 0x000fe20003800000 */
[C---:B------:R-:W-:Y:S01]  /*0b40*/  VIADD R12, R19.reuse, 0x3 ;  /* 0x00000003130c7836 */ /* 0x040fe20000000000 */
[----:B------:R-:W-:Y:S01]  /*0b50*/  LOP3.LUT R14, R14, 0x7, RZ, 0xc0, !PT ;  /* 0x000000070e0e7812 */ /* 0x000fe200078ec0ff */
[C---:B------:R-:W-:Y:S01]  /*0b60*/  VIADD R16, R19.reuse, 0x4 ;  /* 0x0000000413107836 */ /* 0x040fe20000000000 */
[----:B------:R-:W-:Y:S01]  /*0b70*/  LOP3.LUT R6, R6, 0x7, RZ, 0xc0, !PT ;  /* 0x0000000706067812 */ /* 0x000fe200078ec0ff */
[C---:B------:R-:W-:Y:S01]  /*0b80*/  VIADD R10, R19.reuse, 0x5 ;  /* 0x00000005130a7836 */ /* 0x040fe20000000000 */
[----:B------:R-:W-:Y:S01]  /*0b90*/  LOP3.LUT R12, R12, 0x7, RZ, 0xc0, !PT ;  /* 0x000000070c0c7812 */ /* 0x000fe200078ec0ff */
[C---:B------:R-:W-:Y:S01]  /*0ba0*/  VIADD R18, R19.reuse, 0x6 ;  /* 0x0000000613127836 */ /* 0x040fe20000000000 */
[----:B------:R-:W-:Y:S01]  /*0bb0*/  LOP3.LUT R16, R16, 0x7, RZ, 0xc0, !PT ;  /* 0x0000000710107812 */ /* 0x000fe200078ec0ff */
[----:B------:R-:W-:Y:S01]  /*0bc0*/  VIADD R8, R19, 0x7 ;  /* 0x0000000713087836 */ /* 0x000fe20000000000 */
[----:B------:R-:W-:Y:S01]  /*0bd0*/  LOP3.LUT R10, R10, 0x7, RZ, 0xc0, !PT ;  /* 0x000000070a0a7812 */ /* 0x000fe200078ec0ff */
[--C-:B------:R-:W-:Y:S01]  /*0be0*/  IMAD.IADD R4, R4, 0x1, -R19.reuse ;  /* 0x0000000104047824 */ /* 0x100fe200078e0a13 */
[----:B------:R-:W-:Y:S01]  /*0bf0*/  LOP3.LUT R18, R18, 0x7, RZ, 0xc0, !PT ;  /* 0x0000000712127812 */ /* 0x000fe200078ec0ff */
[--C-:B------:R-:W-:Y:S01]  /*0c00*/  IMAD.IADD R5, R14, 0x1, -R19.reuse ;  /* 0x000000010e057824 */ /* 0x100fe200078e0a13 */
[----:B------:R-:W-:Y:S01]  /*0c10*/  LOP3.LUT R8, R8, 0x7, RZ, 0xc0, !PT ;  /* 0x0000000708087812 */ /* 0x000fe200078ec0ff */
[--C-:B------:R-:W-:Y:S01]  /*0c20*/  IMAD.IADD R6, R6, 0x1, -R19.reuse ;  /* 0x0000000106067824 */ /* 0x100fe200078e0a13 */
[----:B------:R-:W-:Y:S01]  /*0c30*/  ULDC UR22, c[0x0][0x218] ;  /* 0x0000860000167ab9 */ /* 0x000fe20000000800 */
[--C-:B------:R-:W-:Y:S01]  /*0c40*/  IMAD.IADD R7, R12, 0x1, -R19.reuse ;  /* 0x000000010c077824 */ /* 0x100fe200078e0a13 */
[----:B------:R-:W-:Y:S01]  /*0c50*/  ULDC.64 UR24, c[0x0][0x2d0] ;  /* 0x0000b40000187ab9 */ /* 0x000fe20000000a00 */
[----:B------:R-:W-:-:S02]  /*0c60*/  IMAD.IADD R16, R16, 0x1, -R19 ;  /* 0x0000000110107824 */ /* 0x000fc400078e0a13 */
[--C-:B------:R-:W-:Y:S02]  /*0c70*/  IMAD.IADD R17, R10, 0x1, -R19.reuse ;  /* 0x000000010a117824 */ /* 0x100fe400078e0a13 */
[--C-:B------:R-:W-:Y:S02]  /*0c80*/  IMAD.IADD R18, R18, 0x1, -R19.reuse ;  /* 0x0000000112127824 */ /* 0x100fe400078e0a13 */
[----:B------:R-:W-:-:S07]  /*0c90*/  IMAD.IADD R19, R8, 0x1, -R19 ;  /* 0x0000000108137824 */ /* 0x000fce00078e0a13 */
.L_x_9:
[----:B------:R-:W-:-:S05]  /*0ca0*/  IMAD R15, R4, UR22, R20 ;  /* 0x00000016040f7c24 */ /* 0x000fca000f8e0214 */
[--C-:B------:R-:W-:Y:S02]  /*0cb0*/  SHF.R.S64 R22, RZ, 0x1e, R15.reuse ;  /* 0x0000001eff167819 */ /* 0x100fe4000000100f */
[----:B------:R-:W-:Y:S02]  /*0cc0*/  SHF.R.S32.HI R15, RZ, 0x1e, R15 ;  /* 0x0000001eff0f7819 */ /* 0x000fe4000001140f */
[----:B------:R-:W-:-:S04]  /*0cd0*/  IADD3 R24, P0, R22, UR4, RZ ;  /* 0x0000000416187c10 */ /* 0x000fc8000ff1e0ff */
[----:B------:R-:W-:-:S05]  /*0ce0*/  IADD3.X R25, R15, UR5, RZ, P0, !PT ;  /* 0x000000050f197c10 */ /* 0x000fca00087fe4ff */
[----:B0-----:R-:W2:Y:S01]  /*0cf0*/  LDG.E.128 R8, desc[UR20][R24.64] ;  /* 0x0000001418087981 */ /* 0x001ea2000c1e1d00 */
[----:B------:R-:W-:Y:S01]  /*0d00*/  IMAD R13, R5, UR22, R20 ;  /* 0x00000016050d7c24 */ /* 0x000fe2000f8e0214 */
[----:B------:R-:W-:-:S04]  /*0d10*/  IADD3 R22, P0, R22, UR24, RZ ;  /* 0x0000001816167c10 */ /* 0x000fc8000ff1e0ff */
[--C-:B------:R-:W-:Y:S02]  /*0d20*/  SHF.R.S64 R12, RZ, 0x1e, R13.reuse ;  /* 0x0000001eff0c7819 */ /* 0x100fe4000000100d */
[----:B------:R-:W-:Y:S02]  /*0d30*/  SHF.R.S32.HI R13, RZ, 0x1e, R13 ;  /* 0x0000001eff0d7819 */ /* 0x000fe4000001140d */
[----:B------:R-:W-:Y:S02]  /*0d40*/  IADD3 R14, P1, R12, UR6, RZ ;  /* 0x000000060c0e7c10 */ /* 0x000fe4000ff3e0ff */
[----:B------:R-:W-:Y:S02]  /*0d50*/  IADD3.X R23, R15, UR25, RZ, P0, !PT ;  /* 0x000000190f177c10 */ /* 0x000fe400087fe4ff */
[----:B------:R-:W-:Y:S01]  /*0d60*/  IADD3.X R15, R13, UR7, RZ, P1, !PT ;  /* 0x000000070d0f7c10 */ /* 0x000fe20008ffe4ff */
[----:B------:R-:W-:Y:S02]  /*0d70*/  IMAD R26, R6, UR22, R20 ;  /* 0x00000016061a7c24 */ /* 0x000fe4000f8e0214 */
[----:B--2---:R0:W-:Y:S04]  /*0d80*/  STG.E.128 desc[UR20][R22.64], R8 ;  /* 0x0000000816007986 */ /* 0x0041e8000c101d14 */
[----:B0-----:R0:W2:Y:S01]  /*0d90*/  LDG.E.128 R8, desc[UR20][R14.64] ;  /* 0x000000140e087981 */ /* 0x0010a2000c1e1d00 */
[----:B------:R-:W-:-:S02]  /*0da0*/  SHF.R.S64 R24, RZ, 0x1e, R26 ;  /* 0x0000001eff187819 */ /* 0x000fc4000000101a */
[----:B------:R-:W-:Y:S02]  /*0db0*/  SHF.R.S32.HI R25, RZ, 0x1e, R26 ;  /* 0x0000001eff197819 */ /* 0x000fe4000001141a */
[----:B0-----:R-:W-:Y:S02]  /*0dc0*/  IADD3 R14, P0, R12, UR24, RZ ;  /* 0x000000180c0e7c10 */ /* 0x001fe4000ff1e0ff */
[----:B------:R-:W-:Y:S02]  /*0dd0*/  IADD3 R12, P1, R24, UR8, RZ ;  /* 0x00000008180c7c10 */ /* 0x000fe4000ff3e0ff */
[----:B------:R-:W-:Y:S02]  /*0de0*/  IADD3.X R15, R13, UR25, RZ, P0, !PT ;  /* 0x000000190d0f7c10 */ /* 0x000fe400087fe4ff */
[----:B------:R-:W-:Y:S01]  /*0df0*/  IADD3.X R13, R25, UR9, RZ, P1, !PT ;  /* 0x00000009190d7c10 */ /* 0x000fe20008ffe4ff */
[----:B------:R-:W-:Y:S02]  /*0e00*/  IMAD R23, R7, UR22, R20 ;  /* 0x0000001607177c24 */ /* 0x000fe4000f8e0214 */
[----:B--2---:R0:W-:Y:S04]  /*0e10*/  STG.E.128 desc[UR20][R14.64], R8 ;  /* 0x000000080e007986 */ /* 0x0041e8000c101d14 */
[----:B0-----:R-:W2:Y:S01]  /*0e20*/  LDG.E.128 R12, desc[UR20][R12.64] ;  /* 0x000000140c0c7981 */ /* 0x001ea2000c1e1d00 */
[----:B------:R-:W-:-:S02]  /*0e30*/  SHF.R.S64 R22, RZ, 0x1e, R23 ;  /* 0x0000001eff167819 */ /* 0x000fc40000001017 */
[----:B------:R-:W-:Y:S02]  /*0e40*/  SHF.R.S32.HI R23, RZ, 0x1e, R23 ;  /* 0x0000001eff177819 */ /* 0x000fe40000011417 */
[----:B------:R-:W-:Y:S02]  /*0e50*/  IADD3 R24, P0, R24, UR24, RZ ;  /* 0x0000001818187c10 */ /* 0x000fe4000ff1e0ff */
[----:B------:R-:W-:Y:S02]  /*0e60*/  IADD3 R8, P1, R22, UR10, RZ ;  /* 0x0000000a16087c10 */ /* 0x000fe4000ff3e0ff */
[----:B------:R-:W-:Y:S02]  /*0e70*/  IADD3.X R25, R25, UR25, RZ, P0, !PT ;  /* 0x0000001919197c10 */ /* 0x000fe400087fe4ff */
[----:B------:R-:W-:Y:S01]  /*0e80*/  IADD3.X R9, R23, UR11, RZ, P1, !PT ;  /* 0x0000000b17097c10 */ /* 0x000fe20008ffe4ff */
[----:B------:R-:W-:Y:S02]  /*0e90*/  IMAD R26, R16, UR22, R20 ;  /* 0x00000016101a7c24 */ /* 0x000fe4000f8e0214 */
[----:B--2---:R0:W-:Y:S04]  /*0ea0*/  STG.E.128 desc[UR20][R24.64], R12 ;  /* 0x0000000c18007986 */ /* 0x0041e8000c101d14 */
[----:B------:R-:W2:Y:S01]  /*0eb0*/  LDG.E.128 R8, desc[UR20][R8.64] ;  /* 0x0000001408087981 */ /* 0x000ea2000c1e1d00 */
[----:B------:R-:W-:-:S04]  /*0ec0*/  IADD3 R22, P0, R22, UR24, RZ ;  /* 0x0000001816167c10 */ /* 0x000fc8000ff1e0ff */
[----:B------:R-:W-:Y:S02]  /*0ed0*/  IADD3.X R23, R23, UR25, RZ, P0, !PT ;  /* 0x0000001917177c10 */ /* 0x000fe400087fe4ff */
[--C-:B0-----:R-:W-:Y:S02]  /*0ee0*/  SHF.R.S64 R14, RZ, 0x1e, R26.reuse ;  /* 0x0000001eff0e7819 */ /* 0x101fe4000000101a */
[----:B------:R-:W-:Y:S02]  /*0ef0*/  SHF.R.S32.HI R15, RZ, 0x1e, R26 ;  /* 0x0000001eff0f7819 */ /* 0x000fe4000001141a */
[----:B------:R-:W-:-:S04]  /*0f00*/  IADD3 R12, P1, R14, UR12, RZ ;  /* 0x0000000c0e0c7c10 */ /* 0x000fc8000ff3e0ff */
[----:B------:R-:W-:Y:S01]  /*0f10*/  IADD3.X R13, R15, UR13, RZ, P1, !PT ;  /* 0x0000000d0f0d7c10 */ /* 0x000fe20008ffe4ff */
[----:B--2---:R0:W-:Y:S04]  /*0f20*/  STG.E.128 desc[UR20][R22.64], R8 ;  /* 0x0000000816007986 */ /* 0x0041e8000c101d14 */
[----:B0-----:R0:W2:Y:S01]  /*0f30*/  LDG.E.128 R8, desc[UR20][R12.64] ;  /* 0x000000140c087981 */ /* 0x0010a2000c1e1d00 */
[----:B------:R-:W-:Y:S01]  /*0f40*/  IMAD R25, R17, UR22, R20 ;  /* 0x0000001611197c24 */ /* 0x000fe2000f8e0214 */
[----:B------:R-:W-:-:S04]  /*0f50*/  IADD3 R14, P0, R14, UR24, RZ ;  /* 0x000000180e0e7c10 */ /* 0x000fc8000ff1e0ff */
[--C-:B------:R-:W-:Y:S02]  /*0f60*/  SHF.R.S64 R24, RZ, 0x1e, R25.reuse ;  /* 0x0000001eff187819 */ /* 0x100fe40000001019 */
[----:B------:R-:W-:Y:S02]  /*0f70*/  SHF.R.S32.HI R23, RZ, 0x1e, R25 ;  /* 0x0000001eff177819 */ /* 0x000fe40000011419 */
[----:B0-----:R-:W-:Y:S02]  /*0f80*/  IADD3 R12, P1, R24, UR14, RZ ;  /* 0x0000000e180c7c10 */ /* 0x001fe4000ff3e0ff */
        /* <DEDUP_REMOVED lines=14> */
[----:B------:R-:W-:-:S02]  /*1070*/  SHF.R.S64 R27, RZ, 0x1e, R23 ;  /* 0x0000001eff1b7819 */ /* 0x000fc40000001017 */
[----:B------:R-:W-:Y:S02]  /*1080*/  SHF.R.S32.HI R23, RZ, 0x1e, R23 ;  /* 0x0000001eff177819 */ /* 0x000fe40000011417 */
[----:B0-----:R-:W-:Y:S02]  /*1090*/  IADD3 R14, P0, R26, UR24, RZ ;  /* 0x000000181a0e7c10 */ /* 0x001fe4000ff1e0ff */
[----:B------:R-:W-:Y:S02]  /*10a0*/  IADD3 R12, P1, R27, UR18, RZ ;  /* 0x000000121b0c7c10 */ /* 0x000fe4000ff3e0ff */
[----:B------:R-:W-:Y:S02]  /*10b0*/  IADD3.X R15, R22, UR25, RZ, P0, !PT ;  /* 0x00000019160f7c10 */ /* 0x000fe400087fe4ff */
[----:B------:R-:W-:-:S03]  /*10c0*/  IADD3.X R13, R23, UR19, RZ, P1, !PT ;  /* 0x00000013170d7c10 */ /* 0x000fc60008ffe4ff */
[----:B--2---:R0:W-:Y:S04]  /*10d0*/  STG.E.128 desc[UR20][R14.64], R8 ;  /* 0x000000080e007986 */ /* 0x0041e8000c101d14 */
[----:B0-----:R0:W2:Y:S02]  /*10e0*/  LDG.E.128 R8, desc[UR20][R12.64] ;  /* 0x000000140c087981 */ /* 0x0010a4000c1e1d00 */
[----:B0-----:R-:W-:-:S04]  /*10f0*/  IADD3 R12, P0, R27, UR24, RZ ;  /* 0x000000181b0c7c10 */ /* 0x001fc8000ff1e0ff */
[----:B------:R-:W-:Y:S02]  /*1100*/  IADD3.X R13, R23, UR25, RZ, P0, !PT ;  /* 0x00000019170d7c10 */ /* 0x000fe400087fe4ff */
[----:B-1----:R-:W-:-:S05]  /*1110*/  LEA R20, P0, R21, R20, 0x2 ;  /* 0x0000001415147211 */ /* 0x002fca00078010ff */
[----:B------:R-:W-:Y:S01]  /*1120*/  IMAD.X R3, RZ, RZ, R3, P0 ;  /* 0x000000ffff037224 */ /* 0x000fe200000e0603 */
[----:B------:R-:W-:-:S04]  /*1130*/  ISETP.GE.U32.AND P0, PT, R20, R0, PT ;  /* 0x000000001400720c */ /* 0x000fc80003f06070 */
[----:B------:R-:W-:Y:S01]  /*1140*/  ISETP.GE.U32.AND.EX P0, PT, R3, R2, PT, P0 ;  /* 0x000000020300720c */ /* 0x000fe20003f06100 */
[----:B--2---:R0:W-:-:S12]  /*1150*/  STG.E.128 desc[UR20][R12.64], R8 ;  /* 0x000000080c007986 */ /* 0x0041d8000c101d14 */
[----:B------:R-:W-:Y:S05]  /*1160*/  @!P0 BRA `(.L_x_9) ;  /* 0xfffffff800cc8947 */ /* 0x000fea000383ffff */
[----:B------:R-:W-:Y:S05]  /*1170*/  BSYNC B0 ;  /* 0x0000000000007941 */ /* 0x000fea0003800000 */
.L_x_8:
[----:B------:R-:W-:Y:S05]  /*1180*/  EXIT ;  /* 0x000000000000794d */ /* 0x000fea0003800000 */
.L_x_10:
[----:B------:R-:W-:-:S00]  /*1190*/  BRA `(.L_x_10) ;  /* 0xfffffffc00fc7947 */ /* 0x000fc0000383ffff */
[----:B------:R-:W-:-:S00]  /*11a0*/  NOP ;  /* 0x0000000000007918 */ /* 0x000fc00000000000 */
        /* <DEDUP_REMOVED lines=13> */
.L_x_34:


//--------------------- .text._ZN17fastertransformer22oneShotAllReduceKernelIjEEvNS_15AllReduceParamsIT_EE --------------------------
	.section	.text._ZN17fastertransformer22oneShotAllReduceKernelIjEEvNS_15AllReduceParamsIT_EE,"ax",@progbits
	.align	128
.text._ZN17fastertransformer22oneShotAllReduceKernelIjEEvNS_15AllReduceParamsIT_EE:
        .type           _ZN17fastertransformer22oneShotAllReduceKernelIjEEvNS_15AllReduceParamsIT_EE,@function
        .size           _ZN17fastertransformer22oneShotAllReduceKernelIjEEvNS_15AllReduceParamsIT_EE,(.L_x_35 - _ZN17fastertransformer22oneShotAllReduceKernelIjEEvNS_15AllReduceParamsIT_EE)
        .other          _ZN17fastertransformer22oneShotAllReduceKernelIjEEvNS_15AllReduceParamsIT_EE,@"STO_CUDA_ENTRY STV_DEFAULT"
_ZN17fastertransformer22oneShotAllReduceKernelIjEEvNS_15AllReduceParamsIT_EE:
[----:B------:R-:W-:Y:S08]  /*0000*/  LDC R1, c[0x0][0x28] ;  /* 0x00000a00ff017b82 */ /* 0x000ff00000000800 */
[----:B------:R-:W0:Y:S01]  /*0010*/  S2UR UR10, SR_CTAID.X ;  /* 0x00000000000a79c3 */ /* 0x000e220000002500 */
[----:B------:R-:W1:Y:S01]  /*0020*/  S2R R9, SR_TID.X ;  /* 0x0000000000097919 */ /* 0x000e620000002100 */
[----:B------:R-:W-:Y:S01]  /*0030*/  ULDC.64 UR12, c[0x0][0x220] ;  /* 0x00008800000c7ab9 */ /* 0x000fe20000000a00 */
[----:B------:R-:W-:Y:S01]  /*0040*/  ULDC.64 UR8, c[0x0][0x218] ;  /* 0x0000860000087ab9 */ /* 0x000fe20000000a00 */
[----:B------:R-:W-:Y:S01]  /*0050*/  IMAD.U32 R5, RZ, RZ, UR12 ;  /* 0x0000000cff057e24 */ /* 0x000fe2000f8e00ff */
[----:B------:R-:W-:Y:S01]  /*0060*/  ULDC.64 UR22, c[0x0][0x208] ;  /* 0x0000820000167ab9 */ /* 0x000fe20000000a00 */
[----:B0-----:R-:W-:-:S04]  /*0070*/  UIADD3 UR6, UR10, 0x1, URZ ;  /* 0x000000010a067890 */ /* 0x001fc8000fffe03f */
[----:B------:R-:W-:-:S04]  /*0080*/  USHF.R.S32.HI UR4, URZ, 0x1f, UR6 ;  /* 0x0000001f3f047899 */ /* 0x000fc80008011406 */
[----:B------:R-:W-:Y:S01]  /*0090*/  UIMAD UR7, UR4, UR12, URZ ;  /* 0x0000000c040772a4 */ /* 0x000fe2000f8e023f */
[C---:B-1----:R-:W-:Y:S01]  /*00a0*/  SHF.L.U32 R2, R9.reuse, 0x2, RZ ;  /* 0x0000000209027819 */ /* 0x042fe200000006ff */
[----:B------:R-:W-:Y:S01]  /*00b0*/  UIMAD.WIDE.U32 UR4, UR6, UR12, URZ ;  /* 0x0000000c060472a5 */ /* 0x000fe2000f8e003f */
[----:B------:R-:W-:Y:S01]  /*00c0*/  ISETP.GT.AND P0, PT, R9, 0x7, PT ;  /* 0x000000070900780c */ /* 0x000fe20003f04270 */
[----:B------:R-:W-:Y:S01]  /*00d0*/  UIMAD UR7, UR6, UR13, UR7 ;  /* 0x0000000d060772a4 */ /* 0x000fe2000f8e0207 */
[--C-:B------:R-:W-:Y:S01]  /*00e0*/  SHF.R.S32.HI R3, RZ, 0x1f, R2.reuse ;  /* 0x0000001fff037819 */ /* 0x100fe20000011402 */
[----:B------:R-:W-:Y:S02]  /*00f0*/  USHF.R.S32.HI UR6, URZ, 0x1f, UR10 ;  /* 0x0000001f3f067899 */ /* 0x000fe4000801140a */
[----:B------:R-:W-:Y:S02]  /*0100*/  UISETP.LT.U32.AND UP0, UPT, UR4, UR8, UPT ;  /* 0x000000080400728c */ /* 0x000fe4000bf01070 */
[----:B------:R-:W-:Y:S01]  /*0110*/  UIADD3 UR21, UR5, UR7, URZ ;  /* 0x0000000705157290 */ /* 0x000fe2000fffe03f */
[----:B------:R-:W-:Y:S01]  /*0120*/  IMAD.WIDE.U32 R2, R5, UR10, R2 ;  /* 0x0000000a05027c25 */ /* 0x000fe2000f8e0002 */
[----:B------:R-:W-:-:S02]  /*0130*/  UIMAD UR6, UR6, UR12, URZ ;  /* 0x0000000c060672a4 */ /* 0x000fc4000f8e023f */
[----:B------:R-:W-:Y:S02]  /*0140*/  UISETP.LT.U32.AND.EX UP0, UPT, UR21, UR9, UPT, UP0 ;  /* 0x000000091500728c */ /* 0x000fe4000bf01100 */
[----:B------:R-:W-:Y:S02]  /*0150*/  UIMAD UR6, UR10, UR13, UR6 ;  /* 0x0000000d0a0672a4 */ /* 0x000fe4000f8e0206 */
[----:B------:R-:W-:Y:S02]  /*0160*/  USEL UR20, UR4, UR8, UP0 ;  /* 0x0000000804147287 */ /* 0x000fe40008000000 */
[----:B------:R-:W-:Y:S01]  /*0170*/  USEL UR21, UR21, UR9, UP0 ;  /* 0x0000000915157287 */ /* 0x000fe20008000000 */
[----:B------:R-:W-:Y:S01]  /*0180*/  ULDC UR4, c[0x0][0x238] ;  /* 0x00008e0000047ab9 */ /* 0x000fe20000000800 */
[----:B------:R-:W-:Y:S01]  /*0190*/  IADD3 R0, R3, UR6, RZ ;  /* 0x0000000603007c10 */ /* 0x000fe2000fffe0ff */
[----:B------:R-:W-:Y:S01]  /*01a0*/  USHF.L.U32 UR18, UR4, 0x3, URZ ;  /* 0x0000000304127899 */ /* 0x000fe2000800063f */
[----:B------:R-:W-:Y:S01]  /*01b0*/  IMAD.MOV.U32 R3, RZ, RZ, R2 ;  /* 0x000000ffff037224 */ /* 0x000fe200078e0002 */
[----:B------:R-:W-:Y:S01]  /*01c0*/  ULDC UR8, c[0x0][0x248] ;  /* 0x0000920000087ab9 */ /* 0x000fe20000000800 */
[----:B------:R-:W-:Y:S09]  /*01d0*/  @P0 BRA `(.L_x_11) ;  /* 0x00000000004c0947 */ /* 0x000ff20003800000 */
[----:B------:R-:W-:Y:S01]  /*01e0*/  ISETP.NE.AND P0, PT, RZ, UR10, PT ;  /* 0x0000000aff007c0c */ /* 0x000fe2000bf05270 */
[----:B------:R-:W-:Y:S02]  /*01f0*/  ULDC.64 UR6, c[0x0][UR18+0x250] ;  /* 0x0000940012067abb */ /* 0x000fe40008000a00 */
[----:B------:R-:W-:Y:S01]  /*0200*/  MOV R6, UR6 ;  /* 0x0000000600067c02 */ /* 0x000fe20008000f00 */
[----:B------:R-:W-:-:S09]  /*0210*/  IMAD.U32 R7, RZ, RZ, UR7 ;  /* 0x00000007ff077e24 */ /* 0x000fd2000f8e00ff */
[----:B------:R-:W-:Y:S05]  /*0220*/  @P0 BRA `(.L_x_12) ;  /* 0x0000000000240947 */ /* 0x000fea0003800000 */
[----:B------:R-:W-:Y:S01]  /*0230*/  UMOV UR5, 0x40 ;  /* 0x0000004000057882 */ /* 0x000fe20000000000 */
[----:B------:R-:W0:Y:S01]  /*0240*/  LDC R11, c[0x0][0x23c] ;  /* 0x00008f00ff0b7b82 */ /* 0x000e220000000800 */
[----:B------:R-:W-:Y:S02]  /*0250*/  LEA R2, R9, UR5, 0x3 ;  /* 0x0000000509027c11 */ /* 0x000fe4000f8e18ff */
[----:B------:R-:W-:-:S05]  /*0260*/  MOV R15, UR4 ;  /* 0x00000004000f7c02 */ /* 0x000fca0008000f00 */
[----:B------:R-:W1:Y:S08]  /*0270*/  LDC.64 R4, c[0x0][R2+0x210] ;  /* 0x0000840002047b82 */ /* 0x000e700000000a00 */
[----:B------:R-:W2:Y:S01]  /*0280*/  LDC R13, c[0x0][0x248] ;  /* 0x00009200ff0d7b82 */ /* 0x000ea20000000800 */
[----:B-1----:R-:W-:-:S04]  /*0290*/  LEA R4, P0, R15, R4, 0x2 ;  /* 0x000000040f047211 */ /* 0x002fc800078010ff */
[----:B0-----:R-:W-:-:S05]  /*02a0*/  LEA.HI.X R5, R15, R5, R11, 0x2, P0 ;  /* 0x000000050f057211 */ /* 0x001fca00000f140b */
[----:B--2---:R0:W-:Y:S04]  /*02b0*/  STG.E desc[UR22][R4.64], R13 ;  /* 0x0000000d04007986 */ /* 0x0041e8000c101916 */
.L_x_12:
[----:B0-----:R-:W-:-:S07]  /*02c0*/  IMAD.WIDE R4, R9, 0x4, R6 ;  /* 0x0000000409047825 */ /* 0x001fce00078e0206 */
.L_x_13:
[----:B------:R-:W2:Y:S01]  /*02d0*/  LDG.E.STRONG.SYS R2, desc[UR22][R4.64] ;  /* 0x0000001604027981 */ /* 0x000ea2000c1f5900 */
[----:B------:R-:W-:Y:S05]  /*02e0*/  YIELD ;  /* 0x0000000000007946 */ /* 0x000fea0003800000 */
[----:B--2---:R-:W-:-:S13]  /*02f0*/  ISETP.GE.U32.AND P0, PT, R2, UR8, PT ;  /* 0x0000000802007c0c */ /* 0x004fda000bf06070 */
[----:B------:R-:W-:Y:S05]  /*0300*/  @!P0 BRA `(.L_x_13) ;  /* 0xfffffffc00f08947 */ /* 0x000fea000383ffff */
.L_x_11:
[----:B------:R-:W-:Y:S05]  /*0310*/  WARPSYNC.ALL ;  /* 0x0000000000007948 */ /* 0x000fea0003800000 */
[----:B------:R-:W-:Y:S01]  /*0320*/  BAR.SYNC.DEFER_BLOCKING 0x0 ;  /* 0x0000000000007b1d */ /* 0x000fe20000010000 */
[----:B------:R-:W-:-:S04]  /*0330*/  ISETP.GE.U32.AND P0, PT, R3, UR20, PT ;  /* 0x0000001403007c0c */ /* 0x000fc8000bf06070 */
[----:B------:R-:W-:-:S13]  /*0340*/  ISETP.GE.U32.AND.EX P0, PT, R0, UR21, PT, P0 ;  /* 0x0000001500007c0c */ /* 0x000fda000bf06100 */
[----:B------:R-:W-:Y:S05]  /*0350*/  @P0 EXIT ;  /* 0x000000000000094d */ /* 0x000fea0003800000 */
[----:B------:R-:W-:Y:S01]  /*0360*/  UIADD3 UR6, UR18, 0x8, URZ ;  /* 0x0000000812067890 */ /* 0x000fe2000fffe03f */
[----:B------:R-:W-:Y:S01]  /*0370*/  BSSY B0, `(.L_x_14) ;  /* 0x000005f000007945 */ /* 0x000fe20003800000 */
[----:B------:R-:W-:Y:S02]  /*0380*/  UIADD3 UR8, UR18, 0x10, URZ ;  /* 0x0000001012087890 */ /* 0x000fe4000fffe03f */
[----:B------:R-:W-:Y:S02]  /*0390*/  UIADD3 UR10, UR18, 0x18, URZ ;  /* 0x00000018120a7890 */ /* 0x000fe4000fffe03f */
[----:B------:R-:W-:Y:S02]  /*03a0*/  UIADD3 UR12, UR18, 0x20, URZ ;  /* 0x00000020120c7890 */ /* 0x000fe4000fffe03f */
[----:B------:R-:W-:Y:S02]  /*03b0*/  UIADD3 UR14, UR18, 0x28, URZ ;  /* 0x00000028120e7890 */ /* 0x000fe4000fffe03f */
[----:B------:R-:W-:-:S02]  /*03c0*/  UIADD3 UR16, UR18, 0x30, URZ ;  /* 0x0000003012107890 */ /* 0x000fc4000fffe03f */
[----:B------:R-:W-:Y:S02]  /*03d0*/  USHF.L.U32 UR4, UR4, 0x3, URZ ;  /* 0x0000000304047899 */ /* 0x000fe4000800063f */
[----:B------:R-:W-:Y:S02]  /*03e0*/  UIADD3 UR18, UR18, -0x8, URZ ;  /* 0xfffffff812127890 */ /* 0x000fe4000fffe03f */
[----:B------:R-:W-:Y:S02]  /*03f0*/  ULOP3.LUT UR4, UR4, 0x38, URZ, 0xc0, !UPT ;  /* 0x0000003804047892 */ /* 0x000fe4000f8ec03f */
[----:B------:R-:W-:Y:S02]  /*0400*/  ULOP3.LUT UR6, UR6, 0x38, URZ, 0xc0, !UPT ;  /* 0x0000003806067892 */ /* 0x000fe4000f8ec03f */
[----:B------:R-:W-:Y:S02]  /*0410*/  ULOP3.LUT UR8, UR8, 0x38, URZ, 0xc0, !UPT ;  /* 0x0000003808087892 */ /* 0x000fe4000f8ec03f */
[----:B------:R-:W-:-:S02]  /*0420*/  ULOP3.LUT UR10, UR10, 0x38, URZ, 0xc0, !UPT ;  /* 0x000000380a0a7892 */ /* 0x000fc4000f8ec03f */
[----:B------:R-:W-:Y:S02]  /*0430*/  ULOP3.LUT UR12, UR12, 0x38, URZ, 0xc0, !UPT ;  /* 0x000000380c0c7892 */ /* 0x000fe4000f8ec03f */
[----:B------:R-:W-:Y:S02]  /*0440*/  ULOP3.LUT UR14, UR14, 0x38, URZ, 0xc0, !UPT ;  /* 0x000000380e0e7892 */ /* 0x000fe4000f8ec03f */
[----:B------:R-:W-:Y:S02]  /*0450*/  ULOP3.LUT UR16, UR16, 0x38, URZ, 0xc0, !UPT ;  /* 0x0000003810107892 */ /* 0x000fe4000f8ec03f */
[----:B------:R-:W-:Y:S01]  /*0460*/  ULOP3.LUT UR18, UR18, 0x38, URZ, 0xc0, !UPT ;  /* 0x0000003812127892 */ /* 0x000fe2000f8ec03f */
[----:B------:R-:W-:Y:S01]  /*0470*/  ULDC UR24, c[0x0][0x0] ;  /* 0x0000000000187ab9 */ /* 0x000fe20000000800 */
[----:B------:R-:W-:Y:S01]  /*0480*/  ULDC.64 UR26, c[0x0][0x2d0] ;  /* 0x0000b400001a7ab9 */ /* 0x000fe20000000a00 */
[----:B------:R-:W-:Y:S01]  /*0490*/  ULDC.64 UR4, c[0x0][UR4+0x290] ;  /* 0x0000a40004047abb */ /* 0x000fe20008000a00 */
[----:B------:R-:W-:Y:S01]  /*04a0*/  ULDC.64 UR6, c[0x0][UR6+0x290] ;  /* 0x0000a40006067abb */ /* 0x000fe20008000a00 */
[----:B------:R-:W-:Y:S01]  /*04b0*/  ULDC.64 UR8, c[0x0][UR8+0x290] ;  /* 0x0000a40008087abb */ /* 0x000fe20008000a00 */
[----:B------:R-:W-:Y:S01]  /*04c0*/  ULDC.64 UR10, c[0x0][UR10+0x290] ;  /* 0x0000a4000a0a7abb */ /* 0x000fe20008000a00 */
[----:B------:R-:W-:Y:S01]  /*04d0*/  ULDC.64 UR12, c[0x0][UR12+0x290] ;  /* 0x0000a4000c0c7abb */ /* 0x000fe20008000a00 */
[----:B------:R-:W-:-:S02]  /*04e0*/  ULDC.64 UR14, c[0x0][UR14+0x290] ;  /* 0x0000a4000e0e7abb */ /* 0x000fc40008000a00 */
[----:B------:R-:W-:Y:S02]  /*04f0*/  ULDC.64 UR16, c[0x0][UR16+0x290] ;  /* 0x0000a40010107abb */ /* 0x000fe40008000a00 */
[----:B------:R-:W-:-:S05]  /*0500*/  ULDC.64 UR18, c[0x0][UR18+0x290] ;  /* 0x0000a40012127abb */ /* 0x000fca0008000a00 */
.L_x_15:
[C---:B------:R-:W-:Y:S02]  /*0510*/  SHF.L.U32 R5, R3.reuse, 0x2, RZ ;  /* 0x0000000203057819 */ /* 0x040fe400000006ff */
[----:B------:R-:W-:Y:S02]  /*0520*/  SHF.L.U64.HI R4, R3, 0x2, R0 ;  /* 0x0000000203047819 */ /* 0x000fe40000010200 */
[C---:B------:R-:W-:Y:S02]  /*0530*/  IADD3 R12, P0, R5.reuse, UR4, RZ ;  /* 0x00000004050c7c10 */ /* 0x040fe4000ff1e0ff */
[----:B------:R-:W-:Y:S02]  /*0540*/  IADD3 R8, P1, R5, UR6, RZ ;  /* 0x0000000605087c10 */ /* 0x000fe4000ff3e0ff */
[C---:B------:R-:W-:Y:S02]  /*0550*/  IADD3.X R13, R4.reuse, UR5, RZ, P0, !PT ;  /* 0x00000005040d7c10 */ /* 0x040fe400087fe4ff */
[----:B------:R-:W-:-:S02]  /*0560*/  IADD3.X R9, R4, UR7, RZ, P1, !PT ;  /* 0x0000000704097c10 */ /* 0x000fc40008ffe4ff */
[C---:B------:R-:W-:Y:S02]  /*0570*/  IADD3 R20, P0, R5.reuse, UR8, RZ ;  /* 0x0000000805147c10 */ /* 0x040fe4000ff1e0ff */
[----:B------:R-:W2:Y:S02]  /*0580*/  LDG.E.128 R12, desc[UR22][R12.64] ;  /* 0x000000160c0c7981 */ /* 0x000ea4000c1e1d00 */
[----:B------:R-:W-:Y:S02]  /*0590*/  IADD3.X R21, R4, UR9, RZ, P0, !PT ;  /* 0x0000000904157c10 */ /* 0x000fe400087fe4ff */
[----:B------:R-:W3:Y:S04]  /*05a0*/  LDG.E.128 R8, desc[UR22][R8.64] ;  /* 0x0000001608087981 */ /* 0x000ee8000c1e1d00 */
[----:B------:R-:W4:Y:S01]  /*05b0*/  LDG.E.128 R20, desc[UR22][R20.64] ;  /* 0x0000001614147981 */ /* 0x000f22000c1e1d00 */
[----:B------:R-:W-:-:S04]  /*05c0*/  IADD3 R16, P0, R5, UR10, RZ ;  /* 0x0000000a05107c10 */ /* 0x000fc8000ff1e0ff */
[----:B------:R-:W-:-:S06]  /*05d0*/  IADD3.X R17, R4, UR11, RZ, P0, !PT ;  /* 0x0000000b04117c10 */ /* 0x000fcc00087fe4ff */
[----:B------:R-:W5:Y:S01]  /*05e0*/  LDG.E.128 R16, desc[UR22][R16.64] ;  /* 0x0000001610107981 */ /* 0x000f62000c1e1d00 */
[----:B--2---:R-:W-:Y:S01]  /*05f0*/  FADD R7, RZ, R12 ;  /* 0x0000000cff077221 */ /* 0x004fe20000000000 */
[C---:B------:R-:W-:Y:S01]  /*0600*/  IADD3 R12, P1, R5.reuse, UR12, RZ ;  /* 0x0000000c050c7c10 */ /* 0x040fe2000ff3e0ff */
[----:B------:R-:W-:Y:S01]  /*0610*/  FADD R2, RZ, R13 ;  /* 0x0000000dff027221 */ /* 0x000fe20000000000 */
[----:B------:R-:W-:Y:S01]  /*0620*/  FADD R27, RZ, R14 ;  /* 0x0000000eff1b7221 */ /* 0x000fe20000000000 */
[----:B---3--:R-:W-:Y:S01]  /*0630*/  FADD R7, R8, R7 ;  /* 0x0000000708077221 */ /* 0x008fe20000000000 */
[----:B------:R-:W-:Y:S01]  /*0640*/  IADD3 R8, P0, R5, UR14, RZ ;  /* 0x0000000e05087c10 */ /* 0x000fe2000ff1e0ff */
[----:B------:R-:W-:Y:S01]  /*0650*/  FADD R2, R9, R2 ;  /* 0x0000000209027221 */ /* 0x000fe20000000000 */
[----:B------:R-:W-:Y:S01]  /*0660*/  IADD3.X R13, R4, UR13, RZ, P1, !PT ;  /* 0x0000000d040d7c10 */ /* 0x000fe20008ffe4ff */
[----:B------:R-:W-:Y:S01]  /*0670*/  FADD R24, RZ, R15 ;  /* 0x0000000fff187221 */ /* 0x000fe20000000000 */
[----:B------:R-:W-:Y:S01]  /*0680*/  IADD3 R6, P1, R5, UR16, RZ ;  /* 0x0000001005067c10 */ /* 0x000fe2000ff3e0ff */
[----:B----4-:R-:W-:Y:S01]  /*0690*/  FADD R25, R20, R7 ;  /* 0x0000000714197221 */ /* 0x010fe20000000000 */
[----:B------:R-:W-:Y:S01]  /*06a0*/  IADD3.X R9, R4, UR15, RZ, P0, !PT ;  /* 0x0000000f04097c10 */ /* 0x000fe200087fe4ff */
[----:B------:R-:W-:Y:S01]  /*06b0*/  FADD R27, R10, R27 ;  /* 0x0000001b0a1b7221 */ /* 0x000fe20000000000 */
[----:B------:R-:W2:Y:S01]  /*06c0*/  LDG.E.128 R12, desc[UR22][R12.64] ;  /* 0x000000160c0c7981 */ /* 0x000ea2000c1e1d00 */
[----:B------:R-:W-:Y:S01]  /*06d0*/  IADD3.X R7, R4, UR17, RZ, P1, !PT ;  /* 0x0000001104077c10 */ /* 0x000fe20008ffe4ff */
[----:B------:R-:W-:Y:S01]  /*06e0*/  FADD R24, R11, R24 ;  /* 0x000000180b187221 */ /* 0x000fe20000000000 */
[----:B------:R-:W-:Y:S01]  /*06f0*/  IADD3 R20, P0, R5, UR18, RZ ;  /* 0x0000001205147c10 */ /* 0x000fe2000ff1e0ff */
[----:B------:R-:W3:Y:S01]  /*0700*/  LDG.E.128 R8, desc[UR22][R8.64] ;  /* 0x0000001608087981 */ /* 0x000ee2000c1e1d00 */
[----:B------:R-:W-:-:S02]  /*0710*/  FADD R2, R21, R2 ;  /* 0x0000000215027221 */ /* 0x000fc40000000000 */
[----:B------:R-:W-:Y:S02]  /*0720*/  IADD3.X R21, R4, UR19, RZ, P0, !PT ;  /* 0x0000001304157c10 */ /* 0x000fe400087fe4ff */
[----:B------:R-:W4:Y:S01]  /*0730*/  LDG.E.128 R4, desc[UR22][R6.64] ;  /* 0x0000001606047981 */ /* 0x000f22000c1e1d00 */
[----:B------:R-:W-:Y:S01]  /*0740*/  FADD R27, R22, R27 ;  /* 0x0000001b161b7221 */ /* 0x000fe20000000000 */
[----:B------:R-:W-:Y:S02]  /*0750*/  FADD R24, R23, R24 ;  /* 0x0000001817187221 */ /* 0x000fe40000000000 */
[----:B------:R-:W4:Y:S01]  /*0760*/  LDG.E.128 R20, desc[UR22][R20.64] ;  /* 0x0000001614147981 */ /* 0x000f22000c1e1d00 */
[----:B-----5:R-:W-:Y:S01]  /*0770*/  FADD R25, R16, R25 ;  /* 0x0000001910197221 */ /* 0x020fe20000000000 */
[----:B------:R-:W-:Y:S01]  /*0780*/  FADD R2, R17, R2 ;  /* 0x0000000211027221 */ /* 0x000fe20000000000 */
[----:B------:R-:W-:Y:S01]  /*0790*/  FADD R27, R18, R27 ;  /* 0x0000001b121b7221 */ /* 0x000fe20000000000 */
[----:B------:R-:W-:Y:S01]  /*07a0*/  FADD R24, R19, R24 ;  /* 0x0000001813187221 */ /* 0x000fe20000000000 */
[----:B--2---:R-:W-:Y:S01]  /*07b0*/  FADD R25, R12, R25 ;  /* 0x000000190c197221 */ /* 0x004fe20000000000 */
[----:B------:R-:W-:Y:S01]  /*07c0*/  FADD R2, R13, R2 ;  /* 0x000000020d027221 */ /* 0x000fe20000000000 */
[----:B------:R-:W-:-:S02]  /*07d0*/  FADD R27, R14, R27 ;  /* 0x0000001b0e1b7221 */ /* 0x000fc40000000000 */
[----:B---3--:R-:W-:Y:S01]  /*07e0*/  FADD R25, R8, R25 ;  /* 0x0000001908197221 */ /* 0x008fe20000000000 */
[----:B------:R-:W-:Y:S01]  /*07f0*/  FADD R24, R15, R24 ;  /* 0x000000180f187221 */ /* 0x000fe20000000000 */
[----:B------:R-:W-:Y:S01]  /*0800*/  FADD R2, R9, R2 ;  /* 0x0000000209027221 */ /* 0x000fe20000000000 */
[----:B------:R-:W-:Y:S01]  /*0810*/  FADD R27, R10, R27 ;  /* 0x0000001b0a1b7221 */ /* 0x000fe20000000000 */
[----:B----4-:R-:W-:Y:S01]  /*0820*/  FADD R25, R4, R25 ;  /* 0x0000001904197221 */ /* 0x010fe20000000000 */
[----:B------:R-:W-:Y:S02]  /*0830*/  IMAD.SHL.U32 R4, R3, 0x4, RZ ;  /* 0x0000000403047824 */ /* 0x000fe400078e00ff */
[----:B------:R-:W-:Y:S01]  /*0840*/  FADD R24, R11, R24 ;  /* 0x000000180b187221 */ /* 0x000fe20000000000 */
[----:B------:R-:W-:Y:S01]  /*0850*/  FADD R2, R5, R2 ;  /* 0x0000000205027221 */ /* 0x000fe20000000000 */
[----:B------:R-:W-:Y:S01]  /*0860*/  FADD R27, R6, R27 ;  /* 0x0000001b061b7221 */ /* 0x000fe20000000000 */
[----:B------:R-:W-:Y:S01]  /*0870*/  SHF.L.U64.HI R5, R3, 0x2, R0 ;  /* 0x0000000203057819 */ /* 0x000fe20000010200 */
[----:B------:R-:W-:Y:S01]  /*0880*/  FADD R24, R7, R24 ;  /* 0x0000001807187221 */ /* 0x000fe20000000000 */
[----:B------:R-:W-:Y:S01]  /*0890*/  IADD3 R4, P0, R4, UR26, RZ ;  /* 0x0000001a04047c10 */ /* 0x000fe2000ff1e0ff */
[----:B------:R-:W-:Y:S01]  /*08a0*/  FADD R21, R21, R2 ;  /* 0x0000000215157221 */ /* 0x000fe20000000000 */
[----:B------:R-:W-:Y:S01]  /*08b0*/  MOV R2, UR24 ;  /* 0x0000001800027c02 */ /* 0x000fe20008000f00 */
[----:B------:R-:W-:Y:S01]  /*08c0*/  FADD R20, R20, R25 ;  /* 0x0000001914147221 */ /* 0x000fe20000000000 */
[----:B------:R-:W-:Y:S01]  /*08d0*/  FADD R22, R22, R27 ;  /* 0x0000001b16167221 */ /* 0x000fe20000000000 */
[----:B------:R-:W-:Y:S01]  /*08e0*/  IADD3.X R5, R5, UR27, RZ, P0, !PT ;  /* 0x0000001b05057c10 */ /* 0x000fe200087fe4ff */
[----:B------:R-:W-:Y:S01]  /*08f0*/  FADD R23, R23, R24 ;  /* 0x0000001817177221 */ /* 0x000fe20000000000 */
[----:B------:R-:W-:-:S04]  /*0900*/  LEA R3, P0, R2, R3, 0x2 ;  /* 0x0000000302037211 */ /* 0x000fc800078010ff */
[----:B------:R0:W-:Y:S01]  /*0910*/  STG.E.128 desc[UR22][R4.64], R20 ;  /* 0x0000001404007986 */ /* 0x0001e2000c101d16 */
[----:B------:R-:W-:Y:S02]  /*0920*/  IADD3.X R0, RZ, R0, RZ, P0, !PT ;  /* 0x00000000ff007210 */ /* 0x000fe400007fe4ff */
[----:B------:R-:W-:-:S04]  /*0930*/  ISETP.GE.U32.AND P0, PT, R3, UR20, PT ;  /* 0x0000001403007c0c */ /* 0x000fc8000bf06070 */
[----:B------:R-:W-:-:S13]  /*0940*/  ISETP.GE.U32.AND.EX P0, PT, R0, UR21, PT, P0 ;  /* 0x0000001500007c0c */ /* 0x000fda000bf06100 */
[----:B0-----:R-:W-:Y:S05]  /*0950*/  @!P0 BRA `(.L_x_15) ;  /* 0xfffffff800ec8947 */ /* 0x001fea000383ffff */
[----:B------:R-:W-:Y:S05]  /*0960*/  BSYNC B0 ;  /* 0x0000000000007941 */ /* 0x000fea0003800000 */
.L_x_14:
[----:B------:R-:W-:Y:S05]  /*0970*/  EXIT ;  /* 0x000000000000794d */ /* 0x000fea0003800000 */
.L_x_16:
        /* <DEDUP_REMOVED lines=16> */
.L_x_35:


//--------------------- .text._ZN17fastertransformer22twoShotAllReduceKernelItEEvNS_15AllReduceParamsIT_EE --------------------------
	.section	.text._ZN17fastertransformer22twoShotAllReduceKernelItEEvNS_15AllReduceParamsIT_EE,"ax",@progbits
	.align	128
.text._ZN17fastertransformer22twoShotAllReduceKernelItEEvNS_15AllReduceParamsIT_EE:
        .type           _ZN17fastertransformer22twoShotAllReduceKernelItEEvNS_15AllReduceParamsIT_EE,@function
        .size           _ZN17fastertransformer22twoShotAllReduceKernelItEEvNS_15AllReduceParamsIT_EE,(.L_x_36 - _ZN17fastertransformer22twoShotAllReduceKernelItEEvNS_15AllReduceParamsIT_EE)
        .other          _ZN17fastertransformer22twoShotAllReduceKernelItEEvNS_15AllReduceParamsIT_EE,@"STO_CUDA_ENTRY STV_DEFAULT"
_ZN17fastertransformer22twoShotAllReduceKernelItEEvNS_15AllReduceParamsIT_EE:
[----:B------:R-:W-:Y:S01]  /*0000*/  LDC R1, c[0x0][0x28] ;  /* 0x00000a00ff017b82 */ /* 0x000fe20000000800 */
[----:B------:R-:W0:Y:S07]  /*0010*/  S2R R9, SR_TID.X ;  /* 0x0000000000097919 */ /* 0x000e2e0000002100 */
[----:B------:R-:W1:Y:S01]  /*0020*/  S2UR UR24, SR_CTAID.X ;  /* 0x00000000001879c3 */ /* 0x000e620000002500 */
[----:B------:R-:W-:Y:S01]  /*0030*/  ULDC.64 UR6, c[0x0][0x210] ;  /* 0x0000840000067ab9 */ /* 0x000fe20000000a00 */
[----:B------:R-:W-:Y:S01]  /*0040*/  ULDC UR20, c[0x0][0x238] ;  /* 0x00008e0000147ab9 */ /* 0x000fe20000000800 */
[----:B------:R-:W-:-:S05]  /*0050*/  ULDC.64 UR30, c[0x0][0x208] ;  /* 0x00008200001e7ab9 */ /* 0x000fca0000000a00 */
        /* <DEDUP_REMOVED lines=10> */
[----:B------:R-:W-:-:S03]  /*0100*/  USHF.L.U32 UR4, UR20, 0x3, URZ ;  /* 0x0000000314047899 */ /* 0x000fc6000800063f */
        /* <DEDUP_REMOVED lines=17> */
[----:B------:R-:W-:Y:S02]  /*0220*/  IMAD.U32 R15, RZ, RZ, UR20 ;  /* 0x00000014ff0f7e24 */ /* 0x000fe4000f8e00ff */
[----:B------:R-:W-:-:S05]  /*0230*/  IMAD.U32 R10, RZ, RZ, UR20 ;  /* 0x00000014ff0a7e24 */ /* 0x000fca000f8e00ff */
[----:B------:R-:W1:Y:S08]  /*0240*/  LDC R11, c[0x0][0x23c] ;  /* 0x00008f00ff0b7b82 */ /* 0x000e700000000800 */
[----:B------:R-:W2:Y:S01]  /*0250*/  LDC R13, c[0x0][0x248] ;  /* 0x00009200ff0d7b82 */ /* 0x000ea20000000800 */
[----:B0-----:R-:W-:-:S04]  /*0260*/  LEA R4, P0, R15, R4, 0x2 ;  /* 0x000000040f047211 */ /* 0x001fc800078010ff */
[----:B-1----:R-:W-:-:S05]  /*0270*/  LEA.HI.X R5, R10, R5, R11, 0x2, P0 ;  /* 0x000000050a057211 */ /* 0x002fca00000f140b */
[----:B--2---:R0:W-:Y:S04]  /*0280*/  STG.E desc[UR30][R4.64], R13 ;  /* 0x0000000d04007986 */ /* 0x0041e8000c10191e */
.L_x_18:
[----:B0-----:R-:W-:-:S07]  /*0290*/  IMAD.WIDE R4, R9, 0x4, R6 ;  /* 0x0000000409047825 */ /* 0x001fce00078e0206 */
.L_x_19:
[----:B------:R-:W2:Y:S01]  /*02a0*/  LDG.E.STRONG.SYS R6, desc[UR30][R4.64] ;  /* 0x0000001e04067981 */ /* 0x000ea2000c1f5900 */
[----:B------:R-:W-:Y:S05]  /*02b0*/  YIELD ;  /* 0x0000000000007946 */ /* 0x000fea0003800000 */
[----:B--2---:R-:W-:-:S13]  /*02c0*/  ISETP.GE.U32.AND P0, PT, R6, UR5, PT ;  /* 0x0000000506007c0c */ /* 0x004fda000bf06070 */
[----:B------:R-:W-:Y:S05]  /*02d0*/  @!P0 BRA `(.L_x_19) ;  /* 0xfffffffc00f08947 */ /* 0x000fea000383ffff */
.L_x_17:
        /* <DEDUP_REMOVED lines=33> */
.L_x_22:
[C---:B------:R-:W-:Y:S01]  /*04f0*/  IMAD.SHL.U32 R29, R20.reuse, 0x2, RZ ;  /* 0x00000002141d7824 */ /* 0x040fe200078e00ff */
[----:B------:R-:W-:-:S04]  /*0500*/  SHF.L.U64.HI R22, R20, 0x1, R23 ;  /* 0x0000000114167819 */ /* 0x000fc80000010217 */
[C---:B-1----:R-:W-:Y:S02]  /*0510*/  IADD3 R30, P1, R29.reuse, UR18, RZ ;  /* 0x000000121d1e7c10 */ /* 0x042fe4000ff3e0ff */
[----:B------:R-:W-:Y:S02]  /*0520*/  IADD3 R10, P3, R29, UR16, RZ ;  /* 0x000000101d0a7c10 */ /* 0x000fe4000ff7e0ff */
[C---:B------:R-:W-:Y:S02]  /*0530*/  IADD3.X R31, R22.reuse, UR19, RZ, P1, !PT ;  /* 0x00000013161f7c10 */ /* 0x040fe40008ffe4ff */
[----:B------:R-:W-:-:S03]  /*0540*/  IADD3.X R11, R22, UR17, RZ, P3, !PT ;  /* 0x00000011160b7c10 */ /* 0x000fc60009ffe4ff */
[----:B------:R-:W2:Y:S04]  /*0550*/  LDG.E.128 R4, desc[UR30][R30.64] ;  /* 0x0000001e1e047981 */ /* 0x000ea8000c1e1d00 */
[----:B------:R-:W3:Y:S01]  /*0560*/  LDG.E.128 R8, desc[UR30][R10.64] ;  /* 0x0000001e0a087981 */ /* 0x000ee2000c1e1d00 */
[C---:B------:R-:W-:Y:S02]  /*0570*/  IADD3 R12, P1, R29.reuse, UR14, RZ ;  /* 0x0000000e1d0c7c10 */ /* 0x040fe4000ff3e0ff */
[----:B------:R-:W-:Y:S02]  /*0580*/  IADD3 R16, P3, R29, UR12, RZ ;  /* 0x0000000c1d107c10 */ /* 0x000fe4000ff7e0ff */
[C---:B------:R-:W-:Y:S02]  /*0590*/  IADD3.X R13, R22.reuse, UR15, RZ, P1, !PT ;  /* 0x0000000f160d7c10 */ /* 0x040fe40008ffe4ff */
[----:B------:R-:W-:-:S04]  /*05a0*/  IADD3.X R17, R22, UR13, RZ, P3, !PT ;  /* 0x0000000d16117c10 */ /* 0x000fc80009ffe4ff */
[----:B------:R-:W4:Y:S04]  /*05b0*/  LDG.E.128 R12, desc[UR30][R12.64] ;  /* 0x0000001e0c0c7981 */ /* 0x000f28000c1e1d00 */
[----:B------:R-:W5:Y:S01]  /*05c0*/  LDG.E.128 R16, desc[UR30][R16.64] ;  /* 0x0000001e10107981 */ /* 0x000f62000c1e1d00 */
[----:B--2---:R-:W-:Y:S01]  /*05d0*/  HFMA2.MMA R5, R5, 1, 1, RZ ;  /* 0x3c003c0005057835 */ /* 0x004fe200000000ff */
[----:B------:R-:W-:Y:S01]  /*05e0*/  HADD2 R7, R7, RZ.H0_H0 ;  /* 0x200000ff07077230 */ /* 0x000fe20000000000 */
[----:B------:R-:W-:-:S03]  /*05f0*/  HFMA2.MMA R4, R4, 1, 1, RZ ;  /* 0x3c003c0004047835 */ /* 0x000fc600000000ff */
[----:B---3--:R-:W-:-:S05]  /*0600*/  HADD2 R7, R7, R11 ;  /* 0x0000000b07077230 */ /* 0x008fca0000000000 */
[----:B------:R-:W-:Y:S01]  /*0610*/  HADD2 R9, R5, R9 ;  /* 0x0000000905097230 */ /* 0x000fe20000000000 */
[----:B------:R-:W-:Y:S01]  /*0620*/  HFMA2.MMA R5, R6, 1, 1, RZ ;  /* 0x3c003c0006057835 */ /* 0x000fe200000000ff */
[----:B------:R-:W-:Y:S01]  /*0630*/  HADD2 R8, R4, R8 ;  /* 0x0000000804087230 */ /* 0x000fe20000000000 */
[----:B------:R-:W-:Y:S01]  /*0640*/  IADD3 R4, P3, R29, UR10, RZ ;  /* 0x0000000a1d047c10 */ /* 0x000fe2000ff7e0ff */
[----:B----4-:R-:W-:Y:S02]  /*0650*/  HADD2 R7, R7, R15 ;  /* 0x0000000f07077230 */ /* 0x010fe40000000000 */
[----:B------:R-:W-:Y:S02]  /*0660*/  HADD2 R9, R9, R13 ;  /* 0x0000000d09097230 */ /* 0x000fe40000000000 */
[----:B------:R-:W-:Y:S01]  /*0670*/  HFMA2.MMA R8, R8, 1, 1, R12 ;  /* 0x3c003c0008087835 */ /* 0x000fe2000000000c */
[----:B-----5:R-:W-:Y:S01]  /*0680*/  HADD2 R28, R7, R19 ;  /* 0x00000013071c7230 */ /* 0x020fe20000000000 */
[----:B------:R-:W-:Y:S01]  /*0690*/  HFMA2.MMA R5, R5, 1, 1, R10 ;  /* 0x3c003c0005057835 */ /* 0x000fe2000000000a */
[----:B------:R-:W-:-:S05]  /*06a0*/  HADD2 R26, R9, R17 ;  /* 0x00000011091a7230 */ /* 0x000fca0000000000 */
[----:B------:R-:W-:Y:S01]  /*06b0*/  HFMA2.MMA R24, R8, 1, 1, R16 ;  /* 0x3c003c0008187835 */ /* 0x000fe20000000010 */
[C---:B------:R-:W-:Y:S01]  /*06c0*/  IADD3 R8, P1, R29.reuse, UR8, RZ ;  /* 0x000000081d087c10 */ /* 0x040fe2000ff3e0ff */
[----:B------:R-:W-:Y:S01]  /*06d0*/  HFMA2.MMA R5, R5, 1, 1, R14 ;  /* 0x3c003c0005057835 */ /* 0x000fe2000000000e */
[----:B------:R-:W-:Y:S02]  /*06e0*/  IADD3 R16, P4, R29, UR4, RZ ;  /* 0x000000041d107c10 */ /* 0x000fe4000ff9e0ff */
[----:B------:R-:W-:-:S05]  /*06f0*/  IADD3.X R9, R22, UR9, RZ, P1, !PT ;  /* 0x0000000916097c10 */ /* 0x000fca0008ffe4ff */
[----:B------:R-:W-:Y:S01]  /*0700*/  HFMA2.MMA R27, R5, 1, 1, R18 ;  /* 0x3c003c00051b7835 */ /* 0x000fe20000000012 */
[----:B------:R-:W-:Y:S01]  /*0710*/  IADD3.X R5, R22, UR11, RZ, P3, !PT ;  /* 0x0000000b16057c10 */ /* 0x000fe20009ffe4ff */
[----:B------:R-:W2:Y:S01]  /*0720*/  LDG.E.128 R8, desc[UR30][R8.64] ;  /* 0x0000001e08087981 */ /* 0x000ea2000c1e1d00 */
[----:B------:R-:W-:-:S04]  /*0730*/  IADD3 R12, P3, R29, UR6, RZ ;  /* 0x000000061d0c7c10 */ /* 0x000fc8000ff7e0ff */
[----:B------:R-:W3:Y:S01]  /*0740*/  LDG.E.128 R4, desc[UR30][R4.64] ;  /* 0x0000001e04047981 */ /* 0x000ee2000c1e1d00 */
[C---:B------:R-:W-:Y:S02]  /*0750*/  IADD3.X R13, R22.reuse, UR7, RZ, P3, !PT ;  /* 0x00000007160d7c10 */ /* 0x040fe40009ffe4ff */
[----:B------:R-:W-:-:S04]  /*0760*/  IADD3.X R17, R22, UR5, RZ, P4, !PT ;  /* 0x0000000516117c10 */ /* 0x000fc8000a7fe4ff */
[----:B------:R-:W4:Y:S04]  /*0770*/  LDG.E.128 R12, desc[UR30][R12.64] ;  /* 0x0000001e0c0c7981 */ /* 0x000f28000c1e1d00 */
[----:B------:R-:W5:Y:S01]  /*0780*/  LDG.E.128 R16, desc[UR30][R16.64] ;  /* 0x0000001e10107981 */ /* 0x000f62000c1e1d00 */
[----:B0-----:R-:W-:-:S05]  /*0790*/  LEA R20, P1, R25, R20, 0x3 ;  /* 0x0000001419147211 */ /* 0x001fca00078218ff */
[----:B------:R-:W-:Y:S01]  /*07a0*/  IMAD.X R23, RZ, RZ, R23, P1 ;  /* 0x000000ffff177224 */ /* 0x000fe200008e0617 */
[----:B------:R-:W-:-:S04]  /*07b0*/  ISETP.GE.U32.AND P1, PT, R20, R0, PT ;  /* 0x000000001400720c */ /* 0x000fc80003f26070 */
[----:B------:R-:W-:Y:S01]  /*07c0*/  ISETP.GE.U32.AND.EX P1, PT, R23, R2, PT, P1 ;  /* 0x000000021700720c */ /* 0x000fe20003f26110 */
[----:B---3--:R-:W-:Y:S01]  /*07d0*/  HADD2 R26, R26, R5 ;  /* 0x000000051a1a7230 */ /* 0x008fe20000000000 */
[----:B------:R-:W-:Y:S02]  /*07e0*/  HFMA2.MMA R24, R24, 1, 1, R4 ;  /* 0x3c003c0018187835 */ /* 0x000fe40000000004 */
[----:B------:R-:W-:Y:S01]  /*07f0*/  HFMA2.MMA R5, R27, 1, 1, R6 ;  /* 0x3c003c001b057835 */ /* 0x000fe20000000006 */
[----:B------:R-:W-:-:S05]  /*0800*/  HADD2 R28, R28, R7 ;  /* 0x000000071c1c7230 */ /* 0x000fca0000000000 */
[----:B--2---:R-:W-:Y:S02]  /*0810*/  HFMA2.MMA R6, R24, 1, 1, R8 ;  /* 0x3c003c0018067835 */ /* 0x004fe40000000008 */
[----:B------:R-:W-:Y:S01]  /*0820*/  HFMA2.MMA R7, R5, 1, 1, R10 ;  /* 0x3c003c0005077835 */ /* 0x000fe2000000000a */
[----:B------:R-:W-:Y:S02]  /*0830*/  HADD2 R26, R26, R9 ;  /* 0x000000091a1a7230 */ /* 0x000fe40000000000 */
[----:B------:R-:W-:-:S03]  /*0840*/  HADD2 R28, R28, R11 ;  /* 0x0000000b1c1c7230 */ /* 0x000fc60000000000 */
[----:B----4-:R-:W-:Y:S02]  /*0850*/  HFMA2.MMA R8, R6, 1, 1, R12 ;  /* 0x3c003c0006087835 */ /* 0x010fe4000000000c */
[----:B------:R-:W-:Y:S01]  /*0860*/  HFMA2.MMA R9, R7, 1, 1, R14 ;  /* 0x3c003c0007097835 */ /* 0x000fe2000000000e */
[----:B------:R-:W-:Y:S02]  /*0870*/  HADD2 R26, R26, R13 ;  /* 0x0000000d1a1a7230 */ /* 0x000fe40000000000 */
[----:B------:R-:W-:-:S03]  /*0880*/  HADD2 R28, R28, R15 ;  /* 0x0000000f1c1c7230 */ /* 0x000fc60000000000 */
[----:B-----5:R-:W-:Y:S02]  /*0890*/  HFMA2.MMA R16, R8, 1, 1, R16 ;  /* 0x3c003c0008107835 */ /* 0x020fe40000000010 */
[----:B------:R-:W-:Y:S01]  /*08a0*/  HFMA2.MMA R18, R9, 1, 1, R18 ;  /* 0x3c003c0009127835 */ /* 0x000fe20000000012 */
[----:B------:R-:W-:Y:S02]  /*08b0*/  HADD2 R17, R26, R17 ;  /* 0x000000111a117230 */ /* 0x000fe40000000000 */
[----:B------:R-:W-:-:S05]  /*08c0*/  HADD2 R19, R28, R19 ;  /* 0x000000131c137230 */ /* 0x000fca0000000000 */
[----:B------:R1:W-:Y:S01]  /*08d0*/  STG.E.128 desc[UR30][R30.64], R16 ;  /* 0x000000101e007986 */ /* 0x0003e2000c101d1e */
[----:B------:R-:W-:Y:S05]  /*08e0*/  @!P1 BRA `(.L_x_22) ;  /* 0xfffffffc00009947 */ /* 0x000fea000383ffff */
.L_x_21:
[----:B------:R-:W-:Y:S05]  /*08f0*/  BSYNC B0 ;  /* 0x0000000000007941 */ /* 0x000fea0003800000 */
.L_x_20:
[----:B------:R-:W-:Y:S06]  /*0900*/  BAR.SYNC.DEFER_BLOCKING 0x0 ;  /* 0x0000000000007b1d */ /* 0x000fec0000010000 */
[----:B------:R-:W-:Y:S05]  /*0910*/  @P2 BRA `(.L_x_23) ;  /* 0x0000000000702947 */ /* 0x000fea0003800000 */
[----:B------:R-:W0:Y:S01]  /*0920*/  S2R R8, SR_TID.X ;  /* 0x0000000000087919 */ /* 0x000e220000002100 */
[----:B------:R-:W-:Y:S01]  /*0930*/  UMOV UR21, 0x40 ;  /* 0x0000004000157882 */ /* 0x000fe20000000000 */
[----:B------:R-:W-:Y:S01]  /*0940*/  ULEA UR23, UR24, 0x8, 0x3 ;  /* 0x0000000818177891 */ /* 0x000fe2000f8e183f */
[----:B------:R-:W2:Y:S03]  /*0950*/  LDC R9, c[0x0][0x248] ;  /* 0x00009200ff097b82 */ /* 0x000ea60000000800 */
[----:B------:R-:W-:-:S06]  /*0960*/  UIADD3 UR22, UP0, UR23, UR20, URZ ;  /* 0x0000001417167290 */ /* 0x000fcc000ff1e03f */
[----:B------:R-:W-:Y:S01]  /*0970*/  IMAD.U32 R7, RZ, RZ, UR22 ;  /* 0x00000016ff077e24 */ /* 0x000fe2000f8e00ff */
[----:B------:R-:W-:Y:S01]  /*0980*/  USHF.L.U32 UR22, UR20, 0x3, URZ ;  /* 0x0000000314167899 */ /* 0x000fe2000800063f */
[----:B0-----:R-:W-:Y:S01]  /*0990*/  LEA R10, R8, UR21, 0x3 ;  /* 0x00000015080a7c11 */ /* 0x001fe2000f8e18ff */
[----:B------:R-:W-:Y:S02]  /*09a0*/  ULDC UR21, c[0x0][0x23c] ;  /* 0x00008f0000157ab9 */ /* 0x000fe40000000800 */
[----:B------:R-:W-:Y:S01]  /*09b0*/  UIADD3.X UR21, URZ, UR21, URZ, UP0, !UPT ;  /* 0x000000153f157290 */ /* 0x000fe200087fe43f */
[----:B------:R-:W0:Y:S05]  /*09c0*/  LDC.64 R4, c[0x0][R10+0x210] ;  /* 0x000084000a047b82 */ /* 0x000e2a0000000a00 */
[----:B------:R-:W-:Y:S01]  /*09d0*/  IMAD.U32 R6, RZ, RZ, UR21 ;  /* 0x00000015ff067e24 */ /* 0x000fe2000f8e00ff */
[----:B0-----:R-:W-:-:S04]  /*09e0*/  LEA R4, P1, R7, R4, 0x2 ;  /* 0x0000000407047211 */ /* 0x001fc800078210ff */
[----:B------:R-:W-:Y:S02]  /*09f0*/  LEA.HI.X R5, R7, R5, R6, 0x2, P1 ;  /* 0x0000000507057211 */ /* 0x000fe400008f1406 */
[----:B------:R-:W-:Y:S01]  /*0a00*/  IADD3 R7, P1, R8, UR23, RZ ;  /* 0x0000001708077c10 */ /* 0x000fe2000ff3e0ff */
[----:B------:R-:W-:Y:S01]  /*0a10*/  ULDC.64 UR22, c[0x0][UR22+0x250] ;  /* 0x0000940016167abb */ /* 0x000fe20008000a00 */
[----:B------:R-:W-:Y:S06]  /*0a20*/  MEMBAR.ALL.SYS ;  /* 0x0000000000007992 */ /* 0x000fec000000b000 */
[----:B------:R-:W-:-:S00]  /*0a30*/  ERRBAR ;  /* 0x00000000000079ab */ /* 0x000fc00000000000 */
[----:B------:R-:W-:Y:S06]  /*0a40*/  CGAERRBAR ;  /* 0x00000000000075ab */ /* 0x000fec0000000000 */
[----:B--2---:R0:W-:Y:S01]  /*0a50*/  STG.E.STRONG.SYS desc[UR30][R4.64], R9 ;  /* 0x0000000904007986 */ /* 0x0041e2000c11591e */
[----:B------:R-:W-:Y:S02]  /*0a60*/  LEA R6, P2, R7, UR22, 0x2 ;  /* 0x0000001607067c11 */ /* 0x000fe4000f8410ff */
[----:B------:R-:W-:-:S04]  /*0a70*/  LEA.HI.X.SX32 R8, R8, RZ, 0x1, P1 ;  /* 0x000000ff08087211 */ /* 0x000fc800008f0eff */
[----:B------:R-:W-:-:S07]  /*0a80*/  LEA.HI.X R7, R7, UR23, R8, 0x2, P2 ;  /* 0x0000001707077c11 */ /* 0x000fce00090f1408 */
.L_x_24:
[----:B0-----:R-:W2:Y:S04]  /*0a90*/  LDG.E.STRONG.SYS R4, desc[UR30][R6.64] ;  /* 0x0000001e06047981 */ /* 0x001ea8000c1f5900 */
[----:B--2---:R-:W-:Y:S01]  /*0aa0*/  CCTL.IVALL ;  /* 0x00000000ff00798f */ /* 0x004fe20002000000 */
[----:B------:R-:W-:Y:S05]  /*0ab0*/  YIELD ;  /* 0x0000000000007946 */ /* 0x000fea0003800000 */
[----:B------:R-:W-:-:S13]  /*0ac0*/  ISETP.NE.AND P1, PT, R4, R9, PT ;  /* 0x000000090400720c */ /* 0x000fda0003f25270 */
[----:B------:R-:W-:Y:S05]  /*0ad0*/  @P1 BRA `(.L_x_24) ;  /* 0xfffffffc00ec1947 */ /* 0x000fea000383ffff */
.L_x_23:
[----:B------:R-:W-:Y:S05]  /*0ae0*/  WARPSYNC.ALL ;  /* 0x0000000000007948 */ /* 0x000fea0003800000 */
[----:B------:R-:W-:Y:S06]  /*0af0*/  BAR.SYNC.DEFER_BLOCKING 0x0 ;  /* 0x0000000000007b1d */ /* 0x000fec0000010000 */
[----:B------:R-:W-:Y:S05]  /*0b00*/  @P0 EXIT ;  /* 0x000000000000094d */ /* 0x000fea0003800000 */
[----:B------:R-:W0:Y:S01]  /*0b10*/  LDC R6, c[0x0][RZ] ;  /* 0x00000000ff067b82 */ /* 0x000e220000000800 */
[----:B------:R-:W-:Y:S01]  /*0b20*/  UIADD3 UR27, UR20, 0x1, URZ ;  /* 0x00000001141b7890 */ /* 0x000fe2000fffe03f */
[----:B------:R-:W-:Y:S01]  /*0b30*/  BSSY B0, `(.L_x_25) ;  /* 0x0000067000007945 */ /* 0x000fe20003800000 */
[----:B------:R-:W-:Y:S02]  /*0b40*/  UIADD3 UR26, UR20, 0x2, URZ ;  /* 0x00000002141a7890 */ /* 0x000fe4000fffe03f */
[----:B------:R-:W-:Y:S02]  /*0b50*/  UIADD3 UR25, UR20, 0x3, URZ ;  /* 0x0000000314197890 */ /* 0x000fe4000fffe03f */
[----:B------:R-:W-:Y:S02]  /*0b60*/  UIADD3 UR24, UR20, 0x4, URZ ;  /* 0x0000000414187890 */ /* 0x000fe4000fffe03f */
[----:B------:R-:W-:Y:S02]  /*0b70*/  UIADD3 UR23, UR20, 0x5, URZ ;  /* 0x0000000514177890 */ /* 0x000fe4000fffe03f */
[----:B------:R-:W-:-:S02]  /*0b80*/  UIADD3 UR22, UR20, 0x6, URZ ;  /* 0x0000000614167890 */ /* 0x000fc4000fffe03f */
[----:B------:R-:W-:Y:S02]  /*0b90*/  UIADD3 UR21, UR20, 0x7, URZ ;  /* 0x0000000714157890 */ /* 0x000fe4000fffe03f */
[----:B------:R-:W-:Y:S02]  /*0ba0*/  ULOP3.LUT UR28, UR20, 0x7, URZ, 0xc0, !UPT ;  /* 0x00000007141c7892 */ /* 0x000fe4000f8ec03f */
[----:B------:R-:W-:Y:S02]  /*0bb0*/  ULOP3.LUT UR27, UR27, 0x7, URZ, 0xc0, !UPT ;  /* 0x000000071b1b7892 */ /* 0x000fe4000f8ec03f */
[----:B------:R-:W-:Y:S02]  /*0bc0*/  ULOP3.LUT UR26, UR26, 0x7, URZ, 0xc0, !UPT ;  /* 0x000000071a1a7892 */ /* 0x000fe4000f8ec03f */
[----:B------:R-:W-:Y:S02]  /*0bd0*/  ULOP3.LUT UR25, UR25, 0x7, URZ, 0xc0, !UPT ;  /* 0x0000000719197892 */ /* 0x000fe4000f8ec03f */
[----:B------:R-:W-:-:S02]  /*0be0*/  ULOP3.LUT UR24, UR24, 0x7, URZ, 0xc0, !UPT ;  /* 0x0000000718187892 */ /* 0x000fc4000f8ec03f */
[----:B------:R-:W-:Y:S02]  /*0bf0*/  ULOP3.LUT UR23, UR23, 0x7, URZ, 0xc0, !UPT ;  /* 0x0000000717177892 */ /* 0x000fe4000f8ec03f */
[----:B------:R-:W-:Y:S02]  /*0c00*/  ULOP3.LUT UR22, UR22, 0x7, URZ, 0xc0, !UPT ;  /* 0x0000000716167892 */ /* 0x000fe4000f8ec03f */
[----:B------:R-:W-:Y:S02]  /*0c10*/  ULOP3.LUT UR21, UR21, 0x7, URZ, 0xc0, !UPT ;  /* 0x0000000715157892 */ /* 0x000fe4000f8ec03f */
[----:B------:R-:W-:Y:S02]  /*0c20*/  UIADD3 UR28, UR28, -UR20, URZ ;  /* 0x800000141c1c7290 */ /* 0x000fe4000fffe03f */
[----:B------:R-:W-:Y:S02]  /*0c30*/  UIADD3 UR27, UR27, -UR20, URZ ;  /* 0x800000141b1b7290 */ /* 0x000fe4000fffe03f */
[----:B------:R-:W-:-:S02]  /*0c40*/  UIADD3 UR26, UR26, -UR20, URZ ;  /* 0x800000141a1a7290 */ /* 0x000fc4000fffe03f */
[----:B------:R-:W-:Y:S02]  /*0c50*/  UIADD3 UR25, UR25, -UR20, URZ ;  /* 0x8000001419197290 */ /* 0x000fe4000fffe03f */
[----:B------:R-:W-:Y:S02]  /*0c60*/  UIADD3 UR24, UR24, -UR20, URZ ;  /* 0x8000001418187290 */ /* 0x000fe4000fffe03f */
[----:B------:R-:W-:Y:S02]  /*0c70*/  UIADD3 UR23, UR23, -UR20, URZ ;  /* 0x8000001417177290 */ /* 0x000fe4000fffe03f */
[----:B------:R-:W-:Y:S02]  /*0c80*/  UIADD3 UR22, UR22, -UR20, URZ ;  /* 0x8000001416167290 */ /* 0x000fe4000fffe03f */
[----:B------:R-:W-:Y:S01]  /*0c90*/  UIADD3 UR21, UR21, -UR20, URZ ;  /* 0x8000001415157290 */ /* 0x000fe2000fffe03f */
[----:B------:R-:W-:Y:S02]  /*0ca0*/  ULDC.64 UR32, c[0x0][0x2d0] ;  /* 0x0000b40000207ab9 */ /* 0x000fe40000000a00 */
[----:B0-----:R-:W-:-:S09]  /*0cb0*/  ULDC UR20, c[0x0][0x218] ;  /* 0x0000860000147ab9 */ /* 0x001fd20000000800 */
.L_x_26:
[----:B0-----:R-:W-:-:S04]  /*0cc0*/  IMAD.U32 R4, RZ, RZ, UR20 ;  /* 0x00000014ff047e24 */ /* 0x001fc8000f8e00ff */
[----:B------:R-:W-:-:S05]  /*0cd0*/  IMAD R5, R4, UR28, R21 ;  /* 0x0000001c04057c24 */ /* 0x000fca000f8e0215 */
[--C-:B------:R-:W-:Y:S02]  /*0ce0*/  SHF.R.S64 R22, RZ, 0x1f, R5.reuse ;  /* 0x0000001fff167819 */ /* 0x100fe40000001005 */
[----:B------:R-:W-:Y:S02]  /*0cf0*/  SHF.R.S32.HI R5, RZ, 0x1f, R5 ;  /* 0x0000001fff057819 */ /* 0x000fe40000011405 */
[----:B------:R-:W-:-:S04]  /*0d00*/  IADD3 R8, P0, R22, UR18, RZ ;  /* 0x0000001216087c10 */ /* 0x000fc8000ff1e0ff */
[----:B------:R-:W-:-:S06]  /*0d10*/  IADD3.X R9, R5, UR19, RZ, P0, !PT ;  /* 0x0000001305097c10 */ /* 0x000fcc00087fe4ff */
[----:B------:R-:W2:Y:S01]  /*0d20*/  LDG.E.128 R8, desc[UR30][R8.64] ;  /* 0x0000001e08087981 */ /* 0x000ea2000c1e1d00 */
        /* <DEDUP_REMOVED lines=12> */
[----:B------:R-:W-:Y:S02]  /*0df0*/  IADD3 R24, P0, R24, UR32, RZ ;  /* 0x0000002018187c10 */ /* 0x000fe4000ff1e0ff */
[----:B-1----:R-:W-:Y:S02]  /*0e00*/  IADD3 R16, P1, R5, UR14, RZ ;  /* 0x0000000e05107c10 */ /* 0x002fe4000ff3e0ff */
        /* <DEDUP_REMOVED lines=16> */
[----:B-1----:R-:W-:Y:S02]  /*0f10*/  IADD3 R24, P0, R7, UR32, RZ ;  /* 0x0000002007187c10 */ /* 0x002fe4000ff1e0ff */
        /* <DEDUP_REMOVED lines=27> */
[----:B0-----:R-:W-:Y:S02]  /*10d0*/  IADD3 R12, P1, R7, UR4, RZ ;  /* 0x00000004070c7c10 */ /* 0x001fe4000ff3e0ff */
[----:B------:R-:W-:Y:S02]  /*10e0*/  IADD3.X R5, R26, UR33, RZ, P0, !PT ;  /* 0x000000211a057c10 */ /* 0x000fe400087fe4ff */
[----:B------:R-:W-:-:S03]  /*10f0*/  IADD3.X R13, R20, UR5, RZ, P1, !PT ;  /* 0x00000005140d7c10 */ /* 0x000fc60008ffe4ff */
[----:B--2---:R0:W-:Y:S04]  /*1100*/  STG.E.128 desc[UR30][R4.64], R8 ;  /* 0x0000000804007986 */ /* 0x0041e8000c101d1e */
[----:B------:R-:W2:Y:S01]  /*1110*/  LDG.E.128 R12, desc[UR30][R12.64] ;  /* 0x0000001e0c0c7981 */ /* 0x000ea2000c1e1d00 */
[----:B-1----:R-:W-:-:S04]  /*1120*/  IADD3 R16, P0, R7, UR32, RZ ;  /* 0x0000002007107c10 */ /* 0x002fc8000ff1e0ff */
[----:B------:R-:W-:Y:S02]  /*1130*/  IADD3.X R17, R20, UR33, RZ, P0, !PT ;  /* 0x0000002114117c10 */ /* 0x000fe400087fe4ff */
[----:B------:R-:W-:-:S05]  /*1140*/  LEA R21, P0, R6, R21, 0x3 ;  /* 0x0000001506157211 */ /* 0x000fca00078018ff */
[----:B------:R-:W-:Y:S01]  /*1150*/  IMAD.X R3, RZ, RZ, R3, P0 ;  /* 0x000000ffff037224 */ /* 0x000fe200000e0603 */
[----:B------:R-:W-:-:S04]  /*1160*/  ISETP.GE.U32.AND P0, PT, R21, R0, PT ;  /* 0x000000001500720c */ /* 0x000fc80003f06070 */
[----:B------:R-:W-:Y:S01]  /*1170*/  ISETP.GE.U32.AND.EX P0, PT, R3, R2, PT, P0 ;  /* 0x000000020300720c */ /* 0x000fe20003f06100 */
[----:B--2---:R0:W-:-:S12]  /*1180*/  STG.E.128 desc[UR30][R16.64], R12 ;  /* 0x0000000c10007986 */ /* 0x0041d8000c101d1e */
[----:B------:R-:W-:Y:S05]  /*1190*/  @!P0 BRA `(.L_x_26) ;  /* 0xfffffff800c88947 */ /* 0x000fea000383ffff */
[----:B------:R-:W-:Y:S05]  /*11a0*/  BSYNC B0 ;  /* 0x0000000000007941 */ /* 0x000fea0003800000 */
.L_x_25:
[----:B------:R-:W-:Y:S05]  /*11b0*/  EXIT ;  /* 0x000000000000794d */ /* 0x000fea0003800000 */
.L_x_27:
        /* <DEDUP_REMOVED lines=12> */
.L_x_36:


//--------------------- .text._ZN17fastertransformer22oneShotAllReduceKernelItEEvNS_15AllReduceParamsIT_EE --------------------------
	.section	.text._ZN17fastertransformer22oneShotAllReduceKernelItEEvNS_15AllReduceParamsIT_EE,"ax",@progbits
	.align	128
.text._ZN17fastertransformer22oneShotAllReduceKernelItEEvNS_15AllReduceParamsIT_EE:
        .type           _ZN17fastertransformer22oneShotAllReduceKernelItEEvNS_15AllReduceParamsIT_EE,@function
        .size           _ZN17fastertransformer22oneShotAllReduceKernelItEEvNS_15AllReduceParamsIT_EE,(.L_x_37 - _ZN17fastertransformer22oneShotAllReduceKernelItEEvNS_15AllReduceParamsIT_EE)
        .other          _ZN17fastertransformer22oneShotAllReduceKernelItEEvNS_15AllReduceParamsIT_EE,@"STO_CUDA_ENTRY STV_DEFAULT"
_ZN17fastertransformer22oneShotAllReduceKernelItEEvNS_15AllReduceParamsIT_EE:
[----:B------:R-:W-:Y:S08]  /*0000*/  LDC R1, c[0x0][0x28] ;  /* 0x00000a00ff017b82 */ /* 0x000ff00000000800 */
[----:B------:R-:W0:Y:S01]  /*0010*/  S2UR UR10, SR_CTAID.X ;  /* 0x00000000000a79c3 */ /* 0x000e220000002500 */
[----:B------:R-:W1:Y:S01]  /*0020*/  S2R R9, SR_TID.X ;  /* 0x0000000000097919 */ /* 0x000e620000002100 */
[----:B------:R-:W-:Y:S01]  /*0030*/  ULDC.64 UR12, c[0x0][0x220] ;  /* 0x00008800000c7ab9 */ /* 0x000fe20000000a00 */
[----:B------:R-:W-:Y:S01]  /*0040*/  ULDC.64 UR8, c[0x0][0x218] ;  /* 0x0000860000087ab9 */ /* 0x000fe20000000a00 */
[----:B------:R-:W-:Y:S01]  /*0050*/  MOV R5, UR12 ;  /* 0x0000000c00057c02 */ /* 0x000fe20008000f00 */
        /* <DEDUP_REMOVED lines=19> */
[----:B------:R-:W-:Y:S01]  /*0190*/  VIADD R0, R3, UR6 ;  /* 0x0000000603007c36 */ /* 0x000fe20008000000 */
[----:B------:R-:W-:Y:S01]  /*01a0*/  USHF.L.U32 UR18, UR4, 0x3, URZ ;  /* 0x0000000304127899 */ /* 0x000fe2000800063f */
[----:B------:R-:W-:Y:S01]  /*01b0*/  ULDC UR8, c[0x0][0x248] ;  /* 0x0000920000087ab9 */ /* 0x000fe20000000800 */
[----:B------:R-:W-:Y:S10]  /*01c0*/  @P0 BRA `(.L_x_28) ;  /* 0x00000000004c0947 */ /* 0x000ff40003800000 */
        /* <DEDUP_REMOVED lines=14> */
.L_x_29:
[----:B0-----:R-:W-:-:S07]  /*02b0*/  IMAD.WIDE R4, R9, 0x4, R6 ;  /* 0x0000000409047825 */ /* 0x001fce00078e0206 */
.L_x_30:
[----:B------:R-:W2:Y:S01]  /*02c0*/  LDG.E.STRONG.SYS R3, desc[UR22][R4.64] ;  /* 0x0000001604037981 */ /* 0x000ea2000c1f5900 */
[----:B------:R-:W-:Y:S05]  /*02d0*/  YIELD ;  /* 0x0000000000007946 */ /* 0x000fea0003800000 */
[----:B--2---:R-:W-:-:S13]  /*02e0*/  ISETP.GE.U32.AND P0, PT, R3, UR8, PT ;  /* 0x0000000803007c0c */ /* 0x004fda000bf06070 */
[----:B------:R-:W-:Y:S05]  /*02f0*/  @!P0 BRA `(.L_x_30) ;  /* 0xfffffffc00f08947 */ /* 0x000fea000383ffff */
.L_x_28:
        /* <DEDUP_REMOVED lines=32> */
.L_x_32:
[C---:B------:R-:W-:Y:S01]  /*0500*/  IMAD.SHL.U32 R24, R2.reuse, 0x2, RZ ;  /* 0x0000000202187824 */ /* 0x040fe200078e00ff */
[----:B------:R-:W-:-:S04]  /*0510*/  SHF.L.U64.HI R3, R2, 0x1, R0 ;  /* 0x0000000102037819 */ /* 0x000fc80000010200 */
[C---:B------:R-:W-:Y:S02]  /*0520*/  IADD3 R8, P1, R24.reuse, UR4, RZ ;  /* 0x0000000418087c10 */ /* 0x040fe4000ff3e0ff */
[C---:B------:R-:W-:Y:S02]  /*0530*/  IADD3 R12, P0, R24.reuse, UR6, RZ ;  /* 0x00000006180c7c10 */ /* 0x040fe4000ff1e0ff */
[C---:B------:R-:W-:Y:S02]  /*0540*/  IADD3.X R9, R3.reuse, UR5, RZ, P1, !PT ;  /* 0x0000000503097c10 */ /* 0x040fe40008ffe4ff */
[----:B------:R-:W-:Y:S02]  /*0550*/  IADD3 R16, P1, R24, UR8, RZ ;  /* 0x0000000818107c10 */ /* 0x000fe4000ff3e0ff */
[C---:B------:R-:W-:Y:S02]  /*0560*/  IADD3.X R13, R3.reuse, UR7, RZ, P0, !PT ;  /* 0x00000007030d7c10 */ /* 0x040fe400087fe4ff */
[----:B------:R-:W2:Y:S01]  /*0570*/  LDG.E.128 R8, desc[UR22][R8.64] ;  /* 0x0000001608087981 */ /* 0x000ea2000c1e1d00 */
[----:B------:R-:W-:-:S03]  /*0580*/  IADD3.X R17, R3, UR9, RZ, P1, !PT ;  /* 0x0000000903117c10 */ /* 0x000fc60008ffe4ff */
[----:B------:R-:W3:Y:S04]  /*0590*/  LDG.E.128 R12, desc[UR22][R12.64] ;  /* 0x000000160c0c7981 */ /* 0x000ee8000c1e1d00 */
[----:B------:R-:W4:Y:S01]  /*05a0*/  LDG.E.128 R16, desc[UR22][R16.64] ;  /* 0x0000001610107981 */ /* 0x000f22000c1e1d00 */
[----:B------:R-:W-:-:S04]  /*05b0*/  IADD3 R4, P0, R24, UR10, RZ ;  /* 0x0000000a18047c10 */ /* 0x000fc8000ff1e0ff */
[----:B------:R-:W-:-:S06]  /*05c0*/  IADD3.X R5, R3, UR11, RZ, P0, !PT ;  /* 0x0000000b03057c10 */ /* 0x000fcc00087fe4ff */
[----:B------:R-:W5:Y:S01]  /*05d0*/  LDG.E.128 R4, desc[UR22][R4.64] ;  /* 0x0000001604047981 */ /* 0x000f62000c1e1d00 */
[----:B--2---:R-:W-:Y:S01]  /*05e0*/  HFMA2.MMA R10, R10, 1, 1, RZ ;  /* 0x3c003c000a0a7835 */ /* 0x004fe200000000ff */
[----:B------:R-:W-:Y:S01]  /*05f0*/  HADD2 R9, R9, RZ.H0_H0 ;  /* 0x200000ff09097230 */ /* 0x000fe20000000000 */
[----:B------:R-:W-:Y:S01]  /*0600*/  HFMA2.MMA R20, R8, 1, 1, RZ ;  /* 0x3c003c0008147835 */ /* 0x000fe200000000ff */
[----:B------:R-:W-:Y:S01]  /*0610*/  HADD2 R11, R11, RZ.H0_H0 ;  /* 0x200000ff0b0b7230 */ /* 0x000fe20000000000 */
[C---:B------:R-:W-:Y:S01]  /*0620*/  IADD3 R8, P1, R24.reuse, UR12, RZ ;  /* 0x0000000c18087c10 */ /* 0x040fe2000ff3e0ff */
[----:B---3--:R-:W-:Y:S02]  /*0630*/  HADD2 R9, R9, R13 ;  /* 0x0000000d09097230 */ /* 0x008fe40000000000 */
[----:B------:R-:W-:Y:S01]  /*0640*/  HADD2 R11, R11, R15 ;  /* 0x0000000f0b0b7230 */ /* 0x000fe20000000000 */
[----:B------:R-:W-:Y:S01]  /*0650*/  HFMA2.MMA R10, R10, 1, 1, R14 ;  /* 0x3c003c000a0a7835 */ /* 0x000fe2000000000e */
[----:B----4-:R-:W-:Y:S01]  /*0660*/  HADD2 R22, R9, R17 ;  /* 0x0000001109167230 */ /* 0x010fe20000000000 */
[----:B------:R-:W-:Y:S01]  /*0670*/  IADD3.X R9, R3, UR13, RZ, P1, !PT ;  /* 0x0000000d03097c10 */ /* 0x000fe20008ffe4ff */
[----:B------:R-:W-:Y:S01]  /*0680*/  HFMA2.MMA R20, R20, 1, 1, R12 ;  /* 0x3c003c0014147835 */ /* 0x000fe2000000000c */
[----:B------:R-:W-:Y:S01]  /*0690*/  IADD3 R12, P0, R24, UR14, RZ ;  /* 0x0000000e180c7c10 */ /* 0x000fe2000ff1e0ff */
[----:B------:R-:W-:-:S03]  /*06a0*/  HADD2 R26, R11, R19 ;  /* 0x000000130b1a7230 */ /* 0x000fc60000000000 */
[----:B------:R-:W-:Y:S01]  /*06b0*/  HFMA2.MMA R25, R10, 1, 1, R18 ;  /* 0x3c003c000a197835 */ /* 0x000fe20000000012 */
[----:B------:R-:W-:Y:S01]  /*06c0*/  IADD3.X R13, R3, UR15, RZ, P0, !PT ;  /* 0x0000000f030d7c10 */ /* 0x000fe200087fe4ff */
[----:B------:R-:W2:Y:S01]  /*06d0*/  LDG.E.128 R8, desc[UR22][R8.64] ;  /* 0x0000001608087981 */ /* 0x000ea2000c1e1d00 */
[----:B------:R-:W-:Y:S01]  /*06e0*/  HFMA2.MMA R21, R20, 1, 1, R16 ;  /* 0x3c003c0014157835 */ /* 0x000fe20000000010 */
[----:B------:R-:W-:-:S03]  /*06f0*/  IADD3 R16, P1, R24, UR16, RZ ;  /* 0x0000001018107c10 */ /* 0x000fc6000ff3e0ff */
[----:B------:R-:W3:Y:S01]  /*0700*/  LDG.E.128 R12, desc[UR22][R12.64] ;  /* 0x000000160c0c7981 */ /* 0x000ee2000c1e1d00 */
[----:B------:R-:W-:Y:S02]  /*0710*/  IADD3.X R17, R3, UR17, RZ, P1, !PT ;  /* 0x0000001103117c10 */ /* 0x000fe40008ffe4ff */
[----:B------:R-:W-:Y:S01]  /*0720*/  IADD3 R20, P0, R24, UR18, RZ ;  /* 0x0000001218147c10 */ /* 0x000fe2000ff1e0ff */
[----:B-----5:R-:W-:-:S03]  /*0730*/  HFMA2.MMA R4, R21, 1, 1, R4 ;  /* 0x3c003c0015047835 */ /* 0x020fc60000000004 */
[----:B------:R-:W4:Y:S01]  /*0740*/  LDG.E.128 R16, desc[UR22][R16.64] ;  /* 0x0000001610107981 */ /* 0x000f22000c1e1d00 */
[----:B------:R-:W-:Y:S01]  /*0750*/  IADD3.X R21, R3, UR19, RZ, P0, !PT ;  /* 0x0000001303157c10 */ /* 0x000fe200087fe4ff */
[----:B------:R-:W-:-:S05]  /*0760*/  HADD2 R5, R22, R5 ;  /* 0x0000000516057230 */ /* 0x000fca0000000000 */
[----:B------:R-:W5:Y:S01]  /*0770*/  LDG.E.128 R20, desc[UR22][R20.64] ;  /* 0x0000001614147981 */ /* 0x000f62000c1e1d00 */
[----:B------:R-:W-:Y:S01]  /*0780*/  HFMA2.MMA R25, R25, 1, 1, R6 ;  /* 0x3c003c0019197835 */ /* 0x000fe20000000006 */
[----:B------:R-:W-:Y:S01]  /*0790*/  HADD2 R26, R26, R7 ;  /* 0x000000071a1a7230 */ /* 0x000fe20000000000 */
[----:B------:R-:W-:Y:S01]  /*07a0*/  IADD3 R24, P0, R24, UR26, RZ ;  /* 0x0000001a18187c10 */ /* 0x000fe2000ff1e0ff */
[----:B--2---:R-:W-:-:S05]  /*07b0*/  HFMA2.MMA R6, R4, 1, 1, R8 ;  /* 0x3c003c0004067835 */ /* 0x004fca0000000008 */
[----:B------:R-:W-:Y:S01]  /*07c0*/  HFMA2.MMA R7, R25, 1, 1, R10 ;  /* 0x3c003c0019077835 */ /* 0x000fe2000000000a */
[----:B------:R-:W-:Y:S02]  /*07d0*/  HADD2 R5, R5, R9 ;  /* 0x0000000905057230 */ /* 0x000fe40000000000 */
[----:B---3--:R-:W-:-:S05]  /*07e0*/  HFMA2.MMA R8, R6, 1, 1, R12 ;  /* 0x3c003c0006087835 */ /* 0x008fca000000000c */
[----:B------:R-:W-:Y:S01]  /*07f0*/  HFMA2.MMA R9, R7, 1, 1, R14 ;  /* 0x3c003c0007097835 */ /* 0x000fe2000000000e */
[----:B------:R-:W-:Y:S02]  /*0800*/  HADD2 R26, R26, R11 ;  /* 0x0000000b1a1a7230 */ /* 0x000fe40000000000 */
[----:B------:R-:W-:Y:S01]  /*0810*/  HADD2 R5, R5, R13 ;  /* 0x0000000d05057230 */ /* 0x000fe20000000000 */
[----:B----4-:R-:W-:-:S04]  /*0820*/  HFMA2.MMA R10, R8, 1, 1, R16 ;  /* 0x3c003c00080a7835 */ /* 0x010fc80000000010 */
[----:B------:R-:W-:Y:S01]  /*0830*/  HFMA2.MMA R11, R9, 1, 1, R18 ;  /* 0x3c003c00090b7835 */ /* 0x000fe20000000012 */
[----:B------:R-:W-:Y:S01]  /*0840*/  HADD2 R26, R26, R15 ;  /* 0x0000000f1a1a7230 */ /* 0x000fe20000000000 */
[----:B------:R-:W-:Y:S01]  /*0850*/  IADD3.X R25, R3, UR27, RZ, P0, !PT ;  /* 0x0000001b03197c10 */ /* 0x000fe200087fe4ff */
[----:B------:R-:W-:Y:S01]  /*0860*/  HADD2 R5, R5, R17 ;  /* 0x0000001105057230 */ /* 0x000fe20000000000 */
[----:B------:R-:W-:Y:S01]  /*0870*/  MOV R3, UR24 ;  /* 0x0000001800037c02 */ /* 0x000fe20008000f00 */
[----:B------:R-:W-:Y:S01]  /*0880*/  HADD2 R26, R26, R19 ;  /* 0x000000131a1a7230 */ /* 0x000fe20000000000 */
[----:B-----5:R-:W-:Y:S02]  /*0890*/  HFMA2.MMA R20, R10, 1, 1, R20 ;  /* 0x3c003c000a147835 */ /* 0x020fe40000000014 */
[----:B------:R-:W-:Y:S01]  /*08a0*/  HFMA2.MMA R22, R11, 1, 1, R22 ;  /* 0x3c003c000b167835 */ /* 0x000fe20000000016 */
[----:B------:R-:W-:Y:S01]  /*08b0*/  HADD2 R21, R5, R21 ;  /* 0x0000001505157230 */ /* 0x000fe20000000000 */
[----:B------:R-:W-:Y:S01]  /*08c0*/  LEA R2, P0, R3, R2, 0x3 ;  /* 0x0000000203027211 */ /* 0x000fe200078018ff */
[----:B------:R-:W-:-:S03]  /*08d0*/  HADD2 R23, R26, R23 ;  /* 0x000000171a177230 */ /* 0x000fc60000000000 */
[----:B------:R-:W-:Y:S02]  /*08e0*/  IADD3.X R0, RZ, R0, RZ, P0, !PT ;  /* 0x00000000ff007210 */ /* 0x000fe400007fe4ff */
[----:B------:R0:W-:Y:S01]  /*08f0*/  STG.E.128 desc[UR22][R24.64], R20 ;  /* 0x0000001418007986 */ /* 0x0001e2000c101d16 */
[----:B------:R-:W-:-:S04]  /*0900*/  ISETP.GE.U32.AND P0, PT, R2, UR20, PT ;  /* 0x0000001402007c0c */ /* 0x000fc8000bf06070 */
[----:B------:R-:W-:-:S13]  /*0910*/  ISETP.GE.U32.AND.EX P0, PT, R0, UR21, PT, P0 ;  /* 0x0000001500007c0c */ /* 0x000fda000bf06100 */
[----:B0-----:R-:W-:Y:S05]  /*0920*/  @!P0 BRA `(.L_x_32) ;  /* 0xfffffff800f48947 */ /* 0x001fea000383ffff */
[----:B------:R-:W-:Y:S05]  /*0930*/  BSYNC B0 ;  /* 0x0000000000007941 */ /* 0x000fea0003800000 */
.L_x_31:
[----:B------:R-:W-:Y:S05]  /*0940*/  EXIT ;  /* 0x000000000000794d */ /* 0x000fea0003800000 */
.L_x_33:
        /* <DEDUP_REMOVED lines=11> */
.L_x_37:


//--------------------- .nv.shared.reserved.0     --------------------------
	.section	.nv.shared.reserved.0,"aw",@nobits
	.weak		__nv_reservedSMEM_offset_0_alias
	.size		__nv_reservedSMEM_offset_0_alias, 0, 0
	.other		__nv_reservedSMEM_offset_0_alias,@"STO_CUDA_RESERVED_SHARED STV_DEFAULT"
__nv_reservedSMEM_offset_0_alias:
	.zero		0


//--------------------- .nv.constant0._ZN17fastertransformer22twoShotAllReduceKernelIjEEvNS_15AllReduceParamsIT_EE --------------------------
	.section	.nv.constant0._ZN17fastertransformer22twoShotAllReduceKernelIjEEvNS_15AllReduceParamsIT_EE,"a",@progbits
	.sectionflags	@""
	.align	4
.nv.constant0._ZN17fastertransformer22twoShotAllReduceKernelIjEEvNS_15AllReduceParamsIT_EE:
	.zero		728


//--------------------- .nv.constant0._ZN17fastertransformer22oneShotAllReduceKernelIjEEvNS_15AllReduceParamsIT_EE --------------------------
	.section	.nv.constant0._ZN17fastertransformer22oneShotAllReduceKernelIjEEvNS_15AllReduceParamsIT_EE,"a",@progbits
	.sectionflags	@""
	.align	4
.nv.constant0._ZN17fastertransformer22oneShotAllReduceKernelIjEEvNS_15AllReduceParamsIT_EE:
	.zero		728


//--------------------- .nv.constant0._ZN17fastertransformer22twoShotAllReduceKernelItEEvNS_15AllReduceParamsIT_EE --------------------------
	.section	.nv.constant0._ZN17fastertransformer22twoShotAllReduceKernelItEEvNS_15AllReduceParamsIT_EE,"a",@progbits
	.sectionflags	@""
	.align	4
.nv.constant0._ZN17fastertransformer22twoShotAllReduceKernelItEEvNS_15AllReduceParamsIT_EE:
	.zero		728


//--------------------- .nv.constant0._ZN17fastertransformer22oneShotAllReduceKernelItEEvNS_15AllReduceParamsIT_EE --------------------------
	.section	.nv.constant0._ZN17fastertransformer22oneShotAllReduceKernelItEEvNS_15AllReduceParamsIT_EE,"a",@progbits
	.sectionflags	@""
	.align	4
.nv.constant0._ZN17fastertransformer22oneShotAllReduceKernelItEEvNS_15AllReduceParamsIT_EE:
	.zero		728


//--------------------- SYMBOLS --------------------------

	.type		.nv.reservedSmem.offset0,@object
	.size		.nv.reservedSmem.offset0,0x4
